//
// Generated by NVIDIA NVVM Compiler
//
// Compiler Build ID: CL-36424714
// Cuda compilation tools, release 13.0, V13.0.88
// Based on NVVM 20.0.0
//

.version 9.0
.target sm_100
.address_size 64

	// .globl	_Z22gpu_mergesort_tasksizePiS_mm

.visible .entry _Z22gpu_mergesort_tasksizePiS_mm(
	.param .u64 .ptr .align 1 _Z22gpu_mergesort_tasksizePiS_mm_param_0,
	.param .u64 .ptr .align 1 _Z22gpu_mergesort_tasksizePiS_mm_param_1,
	.param .u64 _Z22gpu_mergesort_tasksizePiS_mm_param_2,
	.param .u64 _Z22gpu_mergesort_tasksizePiS_mm_param_3
)
{
	.reg .pred 	%p<20>;
	.reg .b16 	%rs<4>;
	.reg .b32 	%r<12>;
	.reg .b64 	%rd<96>;

	ld.param.u64 	%rd34, [_Z22gpu_mergesort_tasksizePiS_mm_param_0];
	ld.param.u64 	%rd35, [_Z22gpu_mergesort_tasksizePiS_mm_param_1];
	ld.param.u64 	%rd37, [_Z22gpu_mergesort_tasksizePiS_mm_param_2];
	ld.param.u64 	%rd36, [_Z22gpu_mergesort_tasksizePiS_mm_param_3];
	mov.u32 	%r5, %ctaid.x;
	mov.u32 	%r6, %ntid.x;
	mov.u32 	%r7, %tid.x;
	mad.lo.s32 	%r8, %r5, %r6, %r7;
	cvt.u64.u32 	%rd38, %r8;
	mul.lo.s64 	%rd1, %rd36, %rd38;
	setp.ge.u64 	%p1, %rd1, %rd37;
	@%p1 bra 	$L__BB0_25;
	cvta.to.global.u64 	%rd39, %rd35;
	cvta.to.global.u64 	%rd40, %rd34;
	shl.b64 	%rd41, %rd1, 2;
	add.s64 	%rd2, %rd40, %rd41;
	add.s64 	%rd3, %rd39, %rd41;
	setp.eq.s64 	%p2, %rd36, 0;
	@%p2 bra 	$L__BB0_25;
	setp.eq.s64 	%p3, %rd36, 1;
	@%p3 bra 	$L__BB0_25;
	mov.b32 	%r11, 0;
	mov.b64 	%rd85, 1;
	mov.u64 	%rd86, %rd3;
	mov.u64 	%rd87, %rd2;
$L__BB0_4:
	mov.u32 	%r1, %r11;
	setp.eq.s64 	%p4, %rd85, 0;
	shl.b64 	%rd7, %rd85, 1;
	@%p4 bra 	$L__BB0_20;
	mov.b64 	%rd88, 0;
$L__BB0_6:
	shl.b64 	%rd45, %rd88, 2;
	add.s64 	%rd9, %rd87, %rd45;
	shl.b64 	%rd46, %rd85, 2;
	add.s64 	%rd10, %rd9, %rd46;
	mov.b64 	%rd89, 0;
	mov.u64 	%rd90, %rd89;
$L__BB0_7:
	shl.b64 	%rd47, %rd90, 2;
	add.s64 	%rd48, %rd9, %rd47;
	ld.global.u32 	%r2, [%rd48];
	shl.b64 	%rd49, %rd89, 2;
	add.s64 	%rd50, %rd10, %rd49;
	ld.global.u32 	%r3, [%rd50];
	setp.ge.s32 	%p5, %r2, %r3;
	@%p5 bra 	$L__BB0_9;
	add.s64 	%rd56, %rd89, %rd90;
	shl.b64 	%rd57, %rd88, 2;
	add.s64 	%rd58, %rd86, %rd57;
	shl.b64 	%rd59, %rd56, 2;
	add.s64 	%rd60, %rd58, %rd59;
	st.global.u32 	[%rd60], %r2;
	add.s64 	%rd90, %rd90, 1;
	bra.uni 	$L__BB0_10;
$L__BB0_9:
	add.s64 	%rd51, %rd89, %rd90;
	shl.b64 	%rd52, %rd88, 2;
	add.s64 	%rd53, %rd86, %rd52;
	shl.b64 	%rd54, %rd51, 2;
	add.s64 	%rd55, %rd53, %rd54;
	st.global.u32 	[%rd55], %r3;
	add.s64 	%rd89, %rd89, 1;
$L__BB0_10:
	max.u64 	%rd61, %rd90, %rd89;
	setp.lt.u64 	%p6, %rd61, %rd85;
	@%p6 bra 	$L__BB0_7;
	setp.le.u64 	%p7, %rd85, %rd90;
	@%p7 bra 	$L__BB0_15;
	add.s64 	%rd17, %rd89, %rd90;
	shl.b64 	%rd62, %rd90, 2;
	add.s64 	%rd18, %rd9, %rd62;
	sub.s64 	%rd63, %rd85, %rd90;
	shl.b64 	%rd19, %rd63, 2;
	setp.eq.s64 	%p8, %rd19, 0;
	@%p8 bra 	$L__BB0_15;
	shl.b64 	%rd65, %rd88, 2;
	add.s64 	%rd66, %rd86, %rd65;
	shl.b64 	%rd67, %rd17, 2;
	add.s64 	%rd20, %rd66, %rd67;
	mov.b64 	%rd93, 0;
$L__BB0_14:
	add.s64 	%rd68, %rd18, %rd93;
	ld.global.u8 	%rs1, [%rd68];
	add.s64 	%rd69, %rd20, %rd93;
	st.global.u8 	[%rd69], %rs1;
	add.s64 	%rd93, %rd93, 1;
	setp.lt.u64 	%p9, %rd93, %rd19;
	@%p9 bra 	$L__BB0_14;
$L__BB0_15:
	setp.le.u64 	%p10, %rd85, %rd89;
	@%p10 bra 	$L__BB0_19;
	add.s64 	%rd70, %rd89, %rd85;
	shl.b64 	%rd71, %rd88, 2;
	add.s64 	%rd72, %rd86, %rd71;
	shl.b64 	%rd73, %rd70, 2;
	add.s64 	%rd23, %rd72, %rd73;
	shl.b64 	%rd74, %rd89, 2;
	add.s64 	%rd24, %rd10, %rd74;
	sub.s64 	%rd75, %rd85, %rd89;
	shl.b64 	%rd25, %rd75, 2;
	setp.eq.s64 	%p11, %rd25, 0;
	@%p11 bra 	$L__BB0_19;
	mov.b64 	%rd94, 0;
$L__BB0_18:
	add.s64 	%rd77, %rd24, %rd94;
	ld.global.u8 	%rs2, [%rd77];
	add.s64 	%rd78, %rd23, %rd94;
	st.global.u8 	[%rd78], %rs2;
	add.s64 	%rd94, %rd94, 1;
	setp.lt.u64 	%p12, %rd94, %rd25;
	@%p12 bra 	$L__BB0_18;
$L__BB0_19:
	add.s64 	%rd88, %rd88, %rd7;
	not.b64 	%rd79, %rd85;
	add.s64 	%rd80, %rd36, %rd79;
	setp.le.u64 	%p13, %rd88, %rd80;
	@%p13 bra 	$L__BB0_6;
$L__BB0_20:
	setp.eq.s64 	%p14, %rd87, %rd2;
	selp.b64 	%rd87, %rd3, %rd2, %p14;
	setp.eq.s64 	%p15, %rd86, %rd2;
	selp.b64 	%rd86, %rd3, %rd2, %p15;
	add.s32 	%r11, %r1, 1;
	add.s64 	%rd81, %rd36, -1;
	setp.le.u64 	%p16, %rd7, %rd81;
	mov.u64 	%rd85, %rd7;
	@%p16 bra 	$L__BB0_4;
	and.b32  	%r10, %r1, 1;
	setp.eq.b32 	%p17, %r10, 1;
	@%p17 bra 	$L__BB0_25;
	shl.b64 	%rd31, %rd36, 2;
	setp.eq.s64 	%p18, %rd31, 0;
	@%p18 bra 	$L__BB0_25;
	mov.b64 	%rd95, 0;
$L__BB0_24:
	add.s64 	%rd83, %rd3, %rd95;
	ld.global.u8 	%rs3, [%rd83];
	add.s64 	%rd84, %rd2, %rd95;
	st.global.u8 	[%rd84], %rs3;
	add.s64 	%rd95, %rd95, 1;
	setp.lt.u64 	%p19, %rd95, %rd31;
	@%p19 bra 	$L__BB0_24;
$L__BB0_25:
	ret;

}
	// .globl	_Z13gpu_mergesortPiS_mm
.visible .entry _Z13gpu_mergesortPiS_mm(
	.param .u64 .ptr .align 1 _Z13gpu_mergesortPiS_mm_param_0,
	.param .u64 .ptr .align 1 _Z13gpu_mergesortPiS_mm_param_1,
	.param .u64 _Z13gpu_mergesortPiS_mm_param_2,
	.param .u64 _Z13gpu_mergesortPiS_mm_param_3
)
{
	.reg .pred 	%p<19>;
	.reg .b16 	%rs<3>;
	.reg .b32 	%r<7>;
	.reg .b64 	%rd<67>;

	ld.param.u64 	%rd25, [_Z13gpu_mergesortPiS_mm_param_0];
	ld.param.u64 	%rd26, [_Z13gpu_mergesortPiS_mm_param_1];
	ld.param.u64 	%rd28, [_Z13gpu_mergesortPiS_mm_param_2];
	ld.param.u64 	%rd27, [_Z13gpu_mergesortPiS_mm_param_3];
	mov.u32 	%r3, %ctaid.x;
	mov.u32 	%r4, %ntid.x;
	mov.u32 	%r5, %tid.x;
	mad.lo.s32 	%r6, %r3, %r4, %r5;
	cvt.u64.u32 	%rd29, %r6;
	mul.lo.s64 	%rd1, %rd27, %rd29;
	setp.ge.u64 	%p5, %rd1, %rd28;
	@%p5 bra 	$L__BB1_15;
	cvta.to.global.u64 	%rd31, %rd26;
	cvta.to.global.u64 	%rd32, %rd25;
	shr.u64 	%rd2, %rd27, 1;
	shl.b64 	%rd33, %rd1, 2;
	add.s64 	%rd3, %rd32, %rd33;
	shl.b64 	%rd34, %rd2, 2;
	add.s64 	%rd4, %rd3, %rd34;
	add.s64 	%rd5, %rd31, %rd33;
	setp.lt.u64 	%p7, %rd27, 2;
	mov.pred 	%p17, 0;
	mov.b64 	%rd60, 0;
	mov.u64 	%rd59, %rd60;
	mov.pred 	%p18, %p17;
	@%p7 bra 	$L__BB1_7;
	mov.b64 	%rd59, 0;
	mov.u64 	%rd60, %rd59;
$L__BB1_3:
	shl.b64 	%rd36, %rd60, 2;
	add.s64 	%rd37, %rd3, %rd36;
	ld.global.u32 	%r1, [%rd37];
	shl.b64 	%rd38, %rd59, 2;
	add.s64 	%rd39, %rd4, %rd38;
	ld.global.u32 	%r2, [%rd39];
	setp.ge.s32 	%p8, %r1, %r2;
	@%p8 bra 	$L__BB1_5;
	add.s64 	%rd43, %rd59, %rd60;
	shl.b64 	%rd44, %rd43, 2;
	add.s64 	%rd45, %rd5, %rd44;
	st.global.u32 	[%rd45], %r1;
	add.s64 	%rd60, %rd60, 1;
	bra.uni 	$L__BB1_6;
$L__BB1_5:
	add.s64 	%rd40, %rd59, %rd60;
	shl.b64 	%rd41, %rd40, 2;
	add.s64 	%rd42, %rd5, %rd41;
	st.global.u32 	[%rd42], %r2;
	add.s64 	%rd59, %rd59, 1;
$L__BB1_6:
	setp.lt.u64 	%p17, %rd60, %rd2;
	setp.lt.u64 	%p18, %rd59, %rd2;
	and.pred  	%p10, %p17, %p18;
	@%p10 bra 	$L__BB1_3;
$L__BB1_7:
	not.pred 	%p11, %p17;
	@%p11 bra 	$L__BB1_11;
	add.s64 	%rd14, %rd59, %rd60;
	shl.b64 	%rd46, %rd60, 2;
	add.s64 	%rd15, %rd3, %rd46;
	sub.s64 	%rd47, %rd2, %rd60;
	shl.b64 	%rd16, %rd47, 2;
	setp.eq.s64 	%p12, %rd16, 0;
	@%p12 bra 	$L__BB1_11;
	shl.b64 	%rd49, %rd14, 2;
	add.s64 	%rd17, %rd5, %rd49;
	mov.b64 	%rd65, 0;
$L__BB1_10:
	add.s64 	%rd50, %rd15, %rd65;
	ld.global.u8 	%rs1, [%rd50];
	add.s64 	%rd51, %rd17, %rd65;
	st.global.u8 	[%rd51], %rs1;
	add.s64 	%rd65, %rd65, 1;
	setp.lt.u64 	%p13, %rd65, %rd16;
	@%p13 bra 	$L__BB1_10;
$L__BB1_11:
	not.pred 	%p14, %p18;
	@%p14 bra 	$L__BB1_15;
	add.s64 	%rd52, %rd59, %rd2;
	shl.b64 	%rd53, %rd52, 2;
	add.s64 	%rd20, %rd5, %rd53;
	shl.b64 	%rd54, %rd59, 2;
	add.s64 	%rd21, %rd4, %rd54;
	sub.s64 	%rd55, %rd2, %rd59;
	shl.b64 	%rd22, %rd55, 2;
	setp.eq.s64 	%p15, %rd22, 0;
	@%p15 bra 	$L__BB1_15;
	mov.b64 	%rd66, 0;
$L__BB1_14:
	add.s64 	%rd57, %rd21, %rd66;
	ld.global.u8 	%rs2, [%rd57];
	add.s64 	%rd58, %rd20, %rd66;
	st.global.u8 	[%rd58], %rs2;
	add.s64 	%rd66, %rd66, 1;
	setp.lt.u64 	%p16, %rd66, %rd22;
	@%p16 bra 	$L__BB1_14;
$L__BB1_15:
	ret;

}


// ===== COMPILED SASS (sm_100) =====

	.target	sm_100

	.elftype	@"ET_EXEC"


//--------------------- .note.nv.tkinfo           --------------------------
	.section	.note.nv.tkinfo,"",@"SHT_NOTE"
	.sectionflags	@"SHF_NOTE_NV_TKINFO"
	.tkinfo
        /*0018*/ 	.word	0x00000002
        /*0030*/ 	.string	""
        /*0030*/ 	.string	"ptxas"
        /*0030*/ 	.string	"Cuda compilation tools, release 13.0, V13.0.88"
        /*0030*/ 	.string	"Build cuda_13.0.r13.0/compiler.36424714_0"
        /*0030*/ 	.string	"-arch sm_100 -m 64 "



//--------------------- .note.nv.cuinfo           --------------------------
	.section	.note.nv.cuinfo,"",@"SHT_NOTE"
	.sectionflags	@"SHF_NOTE_NV_CUINFO"
        /*0018*/ 	.short	0x0002
        /*001a*/ 	.short	0x0064
        /*001c*/ 	.short	0x0082
	.zero		2


//--------------------- .nv.info                  --------------------------
	.section	.nv.info,"",@"SHT_CUDA_INFO"
	.align	4


	//----- nvinfo : EIATTR_REGCOUNT
	.align		4
        /*0000*/ 	.byte	0x04, 0x2f
        /*0002*/ 	.short	(.L_1 - .L_0)
	.align		4
.L_0:
        /*0004*/ 	.word	index@(_Z22gpu_mergesort_tasksizePiS_mm)
        /*0008*/ 	.word	0x0000001c


	//----- nvinfo : EIATTR_FRAME_SIZE
	.align		4
.L_1:
        /*000c*/ 	.byte	0x04, 0x11
        /*000e*/ 	.short	(.L_3 - .L_2)
	.align		4
.L_2:
        /*0010*/ 	.word	index@(_Z22gpu_mergesort_tasksizePiS_mm)
        /*0014*/ 	.word	0x00000000


	//----- nvinfo : EIATTR_REGCOUNT
	.align		4
.L_3:
        /*0018*/ 	.byte	0x04, 0x2f
        /*001a*/ 	.short	(.L_5 - .L_4)
	.align		4
.L_4:
        /*001c*/ 	.word	index@(_Z13gpu_mergesortPiS_mm)
        /*0020*/ 	.word	0x00000017


	//----- nvinfo : EIATTR_FRAME_SIZE
	.align		4
.L_5:
        /*0024*/ 	.byte	0x04, 0x11
        /*0026*/ 	.short	(.L_7 - .L_6)
	.align		4
.L_6:
        /*0028*/ 	.word	index@(_Z13gpu_mergesortPiS_mm)
        /*002c*/ 	.word	0x00000000


	//----- nvinfo : EIATTR_MIN_STACK_SIZE
	.align		4
.L_7:
        /*0030*/ 	.byte	0x04, 0x12
        /*0032*/ 	.short	(.L_9 - .L_8)
	.align		4
.L_8:
        /*0034*/ 	.word	index@(_Z13gpu_mergesortPiS_mm)
        /*0038*/ 	.word	0x00000000


	//----- nvinfo : EIATTR_MIN_STACK_SIZE
	.align		4
.L_9:
        /*003c*/ 	.byte	0x04, 0x12
        /*003e*/ 	.short	(.L_11 - .L_10)
	.align		4
.L_10:
        /*0040*/ 	.word	index@(_Z22gpu_mergesort_tasksizePiS_mm)
        /*0044*/ 	.word	0x00000000
.L_11:


//--------------------- .nv.compat                --------------------------
	.section	.nv.compat,"",@"SHT_CUDA_COMPAT_INFO"
	.align	4
        /*0000*/ 	.byte	0x02, 0x09, 0x00, 0x00, 0x02, 0x02, 0x01, 0x00, 0x02, 0x05, 0x05, 0x00, 0x03, 0x07, 0x01, 0x01
        /*0010*/ 	.byte	0x02, 0x03, 0x00, 0x00, 0x02, 0x06, 0x01, 0x00, 0x04, 0x0b, 0x08, 0x00, 0x09, 0x00, 0x00, 0x00
        /*0020*/ 	.byte	0x00, 0x00, 0x00, 0x00


//--------------------- .nv.info._Z13gpu_mergesortPiS_mm --------------------------
	.section	.nv.info._Z13gpu_mergesortPiS_mm,"",@"SHT_CUDA_INFO"
	.sectionflags	@""
	.align	4


	//----- nvinfo : EIATTR_CUDA_API_VERSION
	.align		4
        /*0000*/ 	.byte	0x04, 0x37
        /*0002*/ 	.short	(.L_13 - .L_12)
.L_12:
        /*0004*/ 	.word	0x00000082


	//----- nvinfo : EIATTR_KPARAM_INFO
	.align		4
.L_13:
        /*0008*/ 	.byte	0x04, 0x17
        /*000a*/ 	.short	(.L_15 - .L_14)
.L_14:
        /*000c*/ 	.word	0x00000000
        /*0010*/ 	.short	0x0003
        /*0012*/ 	.short	0x0018
        /*0014*/ 	.byte	0x00, 0xf0, 0x21, 0x00


	//----- nvinfo : EIATTR_KPARAM_INFO
	.align		4
.L_15:
        /*0018*/ 	.byte	0x04, 0x17
        /*001a*/ 	.short	(.L_17 - .L_16)
.L_16:
        /*001c*/ 	.word	0x00000000
        /*0020*/ 	.short	0x0002
        /*0022*/ 	.short	0x0010
        /*0024*/ 	.byte	0x00, 0xf0, 0x21, 0x00


	//----- nvinfo : EIATTR_KPARAM_INFO
	.align		4
.L_17:
        /*0028*/ 	.byte	0x04, 0x17
        /*002a*/ 	.short	(.L_19 - .L_18)
.L_18:
        /*002c*/ 	.word	0x00000000
        /*0030*/ 	.short	0x0001
        /*0032*/ 	.short	0x0008
        /*0034*/ 	.byte	0x00, 0xf5, 0x21, 0x00


	//----- nvinfo : EIATTR_KPARAM_INFO
	.align		4
.L_19:
        /*0038*/ 	.byte	0x04, 0x17
        /*003a*/ 	.short	(.L_21 - .L_20)
.L_20:
        /*003c*/ 	.word	0x00000000
        /*0040*/ 	.short	0x0000
        /*0042*/ 	.short	0x0000
        /*0044*/ 	.byte	0x00, 0xf5, 0x21, 0x00


	//----- nvinfo : EIATTR_SPARSE_MMA_MASK
	.align		4
.L_21:
        /*0048*/ 	.byte	0x03, 0x50
        /*004a*/ 	.short	0x0000


	//----- nvinfo : EIATTR_MAXREG_COUNT
	.align		4
        /*004c*/ 	.byte	0x03, 0x1b
        /*004e*/ 	.short	0x00ff


	//----- nvinfo : EIATTR_MERCURY_ISA_VERSION
	.align		4
        /*0050*/ 	.byte	0x03, 0x5f
        /*0052*/ 	.short	0x0101


	//----- nvinfo : EIATTR_VRC_CTA_INIT_COUNT
	.align		4
        /*0054*/ 	.byte	0x02, 0x4a
	.zero		1
	.zero		1


	//----- nvinfo : EIATTR_EXIT_INSTR_OFFSETS
	.align		4
        /*0058*/ 	.byte	0x04, 0x1c
        /*005a*/ 	.short	(.L_23 - .L_22)


	//   ....[0]....
.L_22:
        /*005c*/ 	.word	0x000000b0


	//   ....[1]....
        /*0060*/ 	.word	0x00000640


	//   ....[2]....
        /*0064*/ 	.word	0x00000710


	//   ....[3]....
        /*0068*/ 	.word	0x000007f0


	//----- nvinfo : EIATTR_CRS_STACK_SIZE
	.align		4
.L_23:
        /*006c*/ 	.byte	0x04, 0x1e
        /*006e*/ 	.short	(.L_25 - .L_24)
.L_24:
        /*0070*/ 	.word	0x00000000


	//----- nvinfo : EIATTR_CBANK_PARAM_SIZE
	.align		4
.L_25:
        /*0074*/ 	.byte	0x03, 0x19
        /*0076*/ 	.short	0x0020


	//----- nvinfo : EIATTR_PARAM_CBANK
	.align		4
        /*0078*/ 	.byte	0x04, 0x0a
        /*007a*/ 	.short	(.L_27 - .L_26)
	.align		4
.L_26:
        /*007c*/ 	.word	index@(.nv.constant0._Z13gpu_mergesortPiS_mm)
        /*0080*/ 	.short	0x0380
        /*0082*/ 	.short	0x0020


	//----- nvinfo : EIATTR_SW_WAR
	.align		4
.L_27:
        /*0084*/ 	.byte	0x04, 0x36
        /*0086*/ 	.short	(.L_29 - .L_28)
.L_28:
        /*0088*/ 	.word	0x00000008
.L_29:


//--------------------- .nv.info._Z22gpu_mergesort_tasksizePiS_mm --------------------------
	.section	.nv.info._Z22gpu_mergesort_tasksizePiS_mm,"",@"SHT_CUDA_INFO"
	.sectionflags	@""
	.align	4


	//----- nvinfo : EIATTR_CUDA_API_VERSION
	.align		4
        /*0000*/ 	.byte	0x04, 0x37
        /*0002*/ 	.short	(.L_31 - .L_30)
.L_30:
        /*0004*/ 	.word	0x00000082


	//----- nvinfo : EIATTR_KPARAM_INFO
	.align		4
.L_31:
        /*0008*/ 	.byte	0x04, 0x17
        /*000a*/ 	.short	(.L_33 - .L_32)
.L_32:
        /*000c*/ 	.word	0x00000000
        /*0010*/ 	.short	0x0003
        /*0012*/ 	.short	0x0018
        /*0014*/ 	.byte	0x00, 0xf0, 0x21, 0x00


	//----- nvinfo : EIATTR_KPARAM_INFO
	.align		4
.L_33:
        /*0018*/ 	.byte	0x04, 0x17
        /*001a*/ 	.short	(.L_35 - .L_34)
.L_34:
        /*001c*/ 	.word	0x00000000
        /*0020*/ 	.short	0x0002
        /*0022*/ 	.short	0x0010
        /*0024*/ 	.byte	0x00, 0xf0, 0x21, 0x00


	//----- nvinfo : EIATTR_KPARAM_INFO
	.align		4
.L_35:
        /*0028*/ 	.byte	0x04, 0x17
        /*002a*/ 	.short	(.L_37 - .L_36)
.L_36:
        /*002c*/ 	.word	0x00000000
        /*0030*/ 	.short	0x0001
        /*0032*/ 	.short	0x0008
        /*0034*/ 	.byte	0x00, 0xf5, 0x21, 0x00


	//----- nvinfo : EIATTR_KPARAM_INFO
	.align		4
.L_37:
        /*0038*/ 	.byte	0x04, 0x17
        /*003a*/ 	.short	(.L_39 - .L_38)
.L_38:
        /*003c*/ 	.word	0x00000000
        /*0040*/ 	.short	0x0000
        /*0042*/ 	.short	0x0000
        /*0044*/ 	.byte	0x00, 0xf5, 0x21, 0x00


	//----- nvinfo : EIATTR_SPARSE_MMA_MASK
	.align		4
.L_39:
        /*0048*/ 	.byte	0x03, 0x50
        /*004a*/ 	.short	0x0000


	//----- nvinfo : EIATTR_MAXREG_COUNT
	.align		4
        /*004c*/ 	.byte	0x03, 0x1b
        /*004e*/ 	.short	0x00ff


	//----- nvinfo : EIATTR_MERCURY_ISA_VERSION
	.align		4
        /*0050*/ 	.byte	0x03, 0x5f
        /*0052*/ 	.short	0x0101


	//----- nvinfo : EIATTR_VRC_CTA_INIT_COUNT
	.align		4
        /*0054*/ 	.byte	0x02, 0x4a
	.zero		1
	.zero		1


	//----- nvinfo : EIATTR_EXIT_INSTR_OFFSETS
	.align		4
        /*0058*/ 	.byte	0x04, 0x1c
        /*005a*/ 	.short	(.L_41 - .L_40)


	//   ....[0]....
.L_40:
        /*005c*/ 	.word	0x000000b0


	//   ....[1]....
        /*0060*/ 	.word	0x00000150


	//   ....[2]....
        /*0064*/ 	.word	0x00000180


	//   ....[3]....
        /*0068*/ 	.word	0x00000c50


	//   ....[4]....
        /*006c*/ 	.word	0x00000ca0


	//   ....[5]....
        /*0070*/ 	.word	0x00001070


	//   ....[6]....
        /*0074*/ 	.word	0x000010e0


	//----- nvinfo : EIATTR_CRS_STACK_SIZE
	.align		4
.L_41:
        /*0078*/ 	.byte	0x04, 0x1e
        /*007a*/ 	.short	(.L_43 - .L_42)
.L_42:
        /*007c*/ 	.word	0x00000000


	//----- nvinfo : EIATTR_CBANK_PARAM_SIZE
	.align		4
.L_43:
        /*0080*/ 	.byte	0x03, 0x19
        /*0082*/ 	.short	0x0020


	//----- nvinfo : EIATTR_PARAM_CBANK
	.align		4
        /*0084*/ 	.byte	0x04, 0x0a
        /*0086*/ 	.short	(.L_45 - .L_44)
	.align		4
.L_44:
        /*0088*/ 	.word	index@(.nv.constant0._Z22gpu_mergesort_tasksizePiS_mm)
        /*008c*/ 	.short	0x0380
        /*008e*/ 	.short	0x0020


	//----- nvinfo : EIATTR_SW_WAR
	.align		4
.L_45:
        /*0090*/ 	.byte	0x04, 0x36
        /*0092*/ 	.short	(.L_47 - .L_46)
.L_46:
        /*0094*/ 	.word	0x00000008
.L_47:


//--------------------- .nv.callgraph             --------------------------
	.section	.nv.callgraph,"",@"SHT_CUDA_CALLGRAPH"
	.align	4
	.sectionentsize	8
	.align		4
        /*0000*/ 	.word	0x00000000
	.align		4
        /*0004*/ 	.word	0xffffffff
	.align		4
        /*0008*/ 	.word	0x00000000
	.align		4
        /*000c*/ 	.word	0xfffffffe
	.align		4
        /*0010*/ 	.word	0x00000000
	.align		4
        /*0014*/ 	.word	0xfffffffd
	.align		4
        /*0018*/ 	.word	0x00000000
	.align		4
        /*001c*/ 	.word	0xfffffffc


//--------------------- .text._Z13gpu_mergesortPiS_mm --------------------------
	.section	.text._Z13gpu_mergesortPiS_mm,"ax",@progbits
	.align	128
        .global         _Z13gpu_mergesortPiS_mm
        .type           _Z13gpu_mergesortPiS_mm,@function
        .size           _Z13gpu_mergesortPiS_mm,(.L_x_27 - _Z13gpu_mergesortPiS_mm)
        .other          _Z13gpu_mergesortPiS_mm,@"STO_CUDA_ENTRY STV_DEFAULT"
_Z13gpu_mergesortPiS_mm:
.text._Z13gpu_mergesortPiS_mm:
[----:B------:R-:W-:Y:S01]  /*0000*/  LDC R1, c[0x0][0x37c] ;  /* 0x0000df00ff017b82 */ /* 0x000fe20000000800 */
[----:B------:R-:W0:Y:S07]  /*0010*/  S2R R0, SR_TID.X ;  /* 0x0000000000007919 */ /* 0x000e2e0000002100 */
[----:B------:R-:W0:Y:S08]  /*0020*/  S2UR UR4, SR_CTAID.X ;  /* 0x00000000000479c3 */ /* 0x000e300000002500 */
[----:B------:R-:W0:Y:S08]  /*0030*/  LDC R5, c[0x0][0x360] ;  /* 0x0000d800ff057b82 */ /* 0x000e300000000800 */
[----:B------:R-:W1:Y:S08]  /*0040*/  LDC.64 R6, c[0x0][0x398] ;  /* 0x0000e600ff067b82 */ /* 0x000e700000000a00 */
[----:B------:R-:W2:Y:S01]  /*0050*/  LDC.64 R8, c[0x0][0x390] ;  /* 0x0000e400ff087b82 */ /* 0x000ea20000000a00 */
[----:B0-----:R-:W-:-:S04]  /*0060*/  IMAD R5, R5, UR4, R0 ;  /* 0x0000000405057c24 */ /* 0x001fc8000f8e0200 */
[----:B-1----:R-:W-:-:S04]  /*0070*/  IMAD.WIDE.U32 R2, R5, R6, RZ ;  /* 0x0000000605027225 */ /* 0x002fc800078e00ff */
[----:B------:R-:W-:Y:S01]  /*0080*/  IMAD R5, R5, R7, R3 ;  /* 0x0000000705057224 */ /* 0x000fe200078e0203 */
[----:B--2---:R-:W-:-:S04]  /*0090*/  ISETP.GE.U32.AND P0, PT, R2, R8, PT ;  /* 0x000000080200720c */ /* 0x004fc80003f06070 */
[----:B------:R-:W-:-:S13]  /*00a0*/  ISETP.GE.U32.AND.EX P0, PT, R5, R9, PT, P0 ;  /* 0x000000090500720c */ /* 0x000fda0003f06100 */
[----:B------:R-:W-:Y:S05]  /*00b0*/  @P0 EXIT ;  /* 0x000000000000094d */ /* 0x000fea0003800000 */
[----:B------:R-:W0:Y:S01]  /*00c0*/  LDCU.128 UR8, c[0x0][0x380] ;  /* 0x00007000ff0877ac */ /* 0x000e220008000c00 */
[C---:B------:R-:W-:Y:S01]  /*00d0*/  IMAD.SHL.U32 R0, R2.reuse, 0x4, RZ ;  /* 0x0000000402007824 */ /* 0x040fe200078e00ff */
[----:B------:R-:W-:Y:S01]  /*00e0*/  SHF.L.U64.HI R2, R2, 0x2, R5 ;  /* 0x0000000202027819 */ /* 0x000fe20000010205 */
[----:B------:R-:W-:Y:S01]  /*00f0*/  IMAD.MOV.U32 R14, RZ, RZ, RZ ;  /* 0x000000ffff0e7224 */ /* 0x000fe200078e00ff */
[----:B------:R-:W-:Y:S01]  /*0100*/  SHF.R.U64 R8, R6, 0x1, R7 ;  /* 0x0000000106087819 */ /* 0x000fe20000001207 */
[----:B------:R-:W1:Y:S01]  /*0110*/  LDCU.64 UR4, c[0x0][0x358] ;  /* 0x00006b00ff0477ac */ /* 0x000e620008000a00 */
[----:B------:R-:W-:Y:S01]  /*0120*/  PLOP3.LUT P2, PT, PT, PT, PT, 0x8, 0x80 ;  /* 0x000000000080781c */ /* 0x000fe20003f4e170 */
[----:B------:R-:W-:Y:S01]  /*0130*/  IMAD.MOV.U32 R13, RZ, RZ, RZ ;  /* 0x000000ffff0d7224 */ /* 0x000fe200078e00ff */
[----:B------:R-:W-:Y:S02]  /*0140*/  PLOP3.LUT P3, PT, PT, PT, PT, 0x8, 0x80 ;  /* 0x000000000080781c */ /* 0x000fe40003f6e170 */
[----:B------:R-:W-:-:S02]  /*0150*/  CS2R R4, SRZ ;  /* 0x0000000000047805 */ /* 0x000fc4000001ff00 */
[C---:B0-----:R-:W-:Y:S02]  /*0160*/  IADD3 R9, P0, PT, R0.reuse, UR8, RZ ;  /* 0x0000000800097c10 */ /* 0x041fe4000ff1e0ff */
[----:B------:R-:W-:Y:S02]  /*0170*/  IADD3 R0, P1, PT, R0, UR10, RZ ;  /* 0x0000000a00007c10 */ /* 0x000fe4000ff3e0ff */
[----:B------:R-:W-:Y:S02]  /*0180*/  IADD3.X R12, PT, PT, R2, UR9, RZ, P0, !PT ;  /* 0x00000009020c7c10 */ /* 0x000fe400087fe4ff */
[----:B------:R-:W-:Y:S02]  /*0190*/  ISETP.GE.U32.AND P0, PT, R6, 0x2, PT ;  /* 0x000000020600780c */ /* 0x000fe40003f06070 */
[----:B------:R-:W-:Y:S02]  /*01a0*/  IADD3.X R2, PT, PT, R2, UR11, RZ, P1, !PT ;  /* 0x0000000b02027c10 */ /* 0x000fe40008ffe4ff */
[----:B------:R-:W-:-:S02]  /*01b0*/  ISETP.GE.U32.AND.EX P0, PT, R7, RZ, PT, P0 ;  /* 0x000000ff0700720c */ /* 0x000fc40003f06100 */
[----:B------:R-:W-:Y:S02]  /*01c0*/  LEA R6, P1, R8, R9, 0x2 ;  /* 0x0000000908067211 */ /* 0x000fe400078210ff */
[----:B------:R-:W-:-:S04]  /*01d0*/  SHF.R.U32.HI R7, RZ, 0x1, R7 ;  /* 0x00000001ff077819 */ /* 0x000fc80000011607 */
[----:B------:R-:W-:-:S05]  /*01e0*/  LEA.HI.X R3, R8, R12, R7, 0x2, P1 ;  /* 0x0000000c08037211 */ /* 0x000fca00008f1407 */
[----:B-1----:R-:W-:Y:S05]  /*01f0*/  @!P0 BRA `(.L_x_0) ;  /* 0x00000000009c8947 */ /* 0x002fea0003800000 */
[----:B------:R-:W-:Y:S01]  /*0200*/  BSSY.RECONVERGENT B0, `(.L_x_0) ;  /* 0x0000026000007945 */ /* 0x000fe20003800200 */
[----:B------:R-:W-:Y:S01]  /*0210*/  CS2R R4, SRZ ;  /* 0x0000000000047805 */ /* 0x000fe2000001ff00 */
[----:B------:R-:W-:Y:S02]  /*0220*/  IMAD.MOV.U32 R14, RZ, RZ, RZ ;  /* 0x000000ffff0e7224 */ /* 0x000fe400078e00ff */
[----:B------:R-:W-:-:S07]  /*0230*/  IMAD.MOV.U32 R13, RZ, RZ, RZ ;  /* 0x000000ffff0d7224 */ /* 0x000fce00078e00ff */
.L_x_4:
[C---:B------:R-:W-:Y:S02]  /*0240*/  LEA R16, P0, R14.reuse, R9, 0x2 ;  /* 0x000000090e107211 */ /* 0x040fe400078010ff */
[C---:B01----:R-:W-:Y:S02]  /*0250*/  LEA R10, P1, R5.reuse, R6, 0x2 ;  /* 0x00000006050a7211 */ /* 0x043fe400078210ff */
[----:B------:R-:W-:Y:S02]  /*0260*/  LEA.HI.X R17, R14, R12, R13, 0x2, P0 ;  /* 0x0000000c0e117211 */ /* 0x000fe400000f140d */
[----:B------:R-:W-:-:S04]  /*0270*/  LEA.HI.X R11, R5, R3, R4, 0x2, P1 ;  /* 0x00000003050b7211 */ /* 0x000fc800008f1404 */
[----:B------:R-:W2:Y:S04]  /*0280*/  LDG.E R17, desc[UR4][R16.64] ;  /* 0x0000000410117981 */ /* 0x000ea8000c1e1900 */
[----:B------:R-:W2:Y:S01]  /*0290*/  LDG.E R15, desc[UR4][R10.64] ;  /* 0x000000040a0f7981 */ /* 0x000ea2000c1e1900 */
[----:B------:R-:W-:Y:S01]  /*02a0*/  BSSY.RECONVERGENT B1, `(.L_x_1) ;  /* 0x0000012000017945 */ /* 0x000fe20003800200 */
[----:B--2---:R-:W-:-:S13]  /*02b0*/  ISETP.GE.AND P0, PT, R17, R15, PT ;  /* 0x0000000f1100720c */ /* 0x004fda0003f06270 */
[----:B------:R-:W-:Y:S05]  /*02c0*/  @P0 BRA `(.L_x_2) ;  /* 0x0000000000200947 */ /* 0x000fea0003800000 */
[----:B------:R-:W-:-:S05]  /*02d0*/  IADD3 R11, P0, PT, R5, R14, RZ ;  /* 0x0000000e050b7210 */ /* 0x000fca0007f1e0ff */
[----:B------:R-:W-:Y:S01]  /*02e0*/  IMAD.X R15, R4, 0x1, R13, P0 ;  /* 0x00000001040f7824 */ /* 0x000fe200000e060d */
[----:B------:R-:W-:-:S04]  /*02f0*/  LEA R10, P0, R11, R0, 0x2 ;  /* 0x000000000b0a7211 */ /* 0x000fc800078010ff */
[----:B------:R-:W-:Y:S02]  /*0300*/  LEA.HI.X R11, R11, R2, R15, 0x2, P0 ;  /* 0x000000020b0b7211 */ /* 0x000fe400000f140f */
[----:B------:R-:W-:-:S03]  /*0310*/  IADD3 R14, P0, PT, R14, 0x1, RZ ;  /* 0x000000010e0e7810 */ /* 0x000fc60007f1e0ff */
[----:B------:R0:W-:Y:S02]  /*0320*/  STG.E desc[UR4][R10.64], R17 ;  /* 0x000000110a007986 */ /* 0x0001e4000c101904 */
[----:B------:R-:W-:Y:S01]  /*0330*/  IMAD.X R13, RZ, RZ, R13, P0 ;  /* 0x000000ffff0d7224 */ /* 0x000fe200000e060d */
[----:B------:R-:W-:Y:S07]  /*0340*/  BRA `(.L_x_3) ;  /* 0x00000000001c7947 */ /* 0x000fee0003800000 */
.L_x_2:
[----:B------:R-:W-:-:S05]  /*0350*/  IADD3 R11, P0, PT, R5, R14, RZ ;  /* 0x0000000e050b7210 */ /* 0x000fca0007f1e0ff */
[----:B------:R-:W-:Y:S01]  /*0360*/  IMAD.X R16, R4, 0x1, R13, P0 ;  /* 0x0000000104107824 */ /* 0x000fe200000e060d */
[----:B------:R-:W-:-:S04]  /*0370*/  LEA R10, P0, R11, R0, 0x2 ;  /* 0x000000000b0a7211 */ /* 0x000fc800078010ff */
[----:B------:R-:W-:Y:S02]  /*0380*/  LEA.HI.X R11, R11, R2, R16, 0x2, P0 ;  /* 0x000000020b0b7211 */ /* 0x000fe400000f1410 */
[----:B------:R-:W-:-:S03]  /*0390*/  IADD3 R5, P0, PT, R5, 0x1, RZ ;  /* 0x0000000105057810 */ /* 0x000fc60007f1e0ff */
[----:B------:R1:W-:Y:S02]  /*03a0*/  STG.E desc[UR4][R10.64], R15 ;  /* 0x0000000f0a007986 */ /* 0x0003e4000c101904 */
[----:B------:R-:W-:-:S08]  /*03b0*/  IMAD.X R4, RZ, RZ, R4, P0 ;  /* 0x000000ffff047224 */ /* 0x000fd000000e0604 */
.L_x_3:
[----:B------:R-:W-:Y:S05]  /*03c0*/  BSYNC.RECONVERGENT B1 ;  /* 0x0000000000017941 */ /* 0x000fea0003800200 */
.L_x_1:
[-C--:B------:R-:W-:Y:S02]  /*03d0*/  ISETP.GE.U32.AND P0, PT, R5, R8.reuse, PT ;  /* 0x000000080500720c */ /* 0x080fe40003f06070 */
[-C--:B------:R-:W-:Y:S02]  /*03e0*/  ISETP.LT.U32.AND P1, PT, R14, R8.reuse, PT ;  /* 0x000000080e00720c */ /* 0x080fe40003f21070 */
[-C--:B------:R-:W-:Y:S02]  /*03f0*/  ISETP.GE.U32.AND.EX P0, PT, R4, R7.reuse, PT, P0 ;  /* 0x000000070400720c */ /* 0x080fe40003f06100 */
[----:B------:R-:W-:Y:S02]  /*0400*/  ISETP.LT.U32.AND.EX P1, PT, R13, R7, PT, P1 ;  /* 0x000000070d00720c */ /* 0x000fe40003f21110 */
[----:B------:R-:W-:Y:S02]  /*0410*/  ISETP.GE.U32.AND P2, PT, R14, R8, PT ;  /* 0x000000080e00720c */ /* 0x000fe40003f46070 */
[----:B------:R-:W-:-:S02]  /*0420*/  PLOP3.LUT P3, PT, P0, PT, PT, 0x8, 0x80 ;  /* 0x000000000080781c */ /* 0x000fc4000076e170 */
[----:B------:R-:W-:-:S04]  /*0430*/  ISETP.GE.U32.AND.EX P2, PT, R13, R7, PT, P2 ;  /* 0x000000070d00720c */ /* 0x000fc80003f46120 */
[----:B------:R-:W-:-:S03]  /*0440*/  PLOP3.LUT P2, PT, P2, PT, PT, 0x8, 0x80 ;  /* 0x000000000080781c */ /* 0x000fc6000174e170 */
[----:B------:R-:W-:Y:S10]  /*0450*/  @!P0 BRA P1, `(.L_x_4) ;  /* 0xfffffffc00788947 */ /* 0x000ff4000083ffff */
[----:B------:R-:W-:Y:S05]  /*0460*/  BSYNC.RECONVERGENT B0 ;  /* 0x0000000000007941 */ /* 0x000fea0003800200 */
.L_x_0:
[----:B------:R-:W-:Y:S04]  /*0470*/  BSSY.RECONVERGENT B0, `(.L_x_5) ;  /* 0x000001c000007945 */ /* 0x000fe80003800200 */
[----:B------:R-:W-:Y:S05]  /*0480*/  @!P2 BRA `(.L_x_6) ;  /* 0x000000000068a947 */ /* 0x000fea0003800000 */
[C---:B01----:R-:W-:Y:S02]  /*0490*/  IADD3 R10, P0, PT, -R14.reuse, R8, RZ ;  /* 0x000000080e0a7210 */ /* 0x043fe40007f1e1ff */
[----:B------:R-:W-:-:S03]  /*04a0*/  LEA R16, P1, R14, R9, 0x2 ;  /* 0x000000090e107211 */ /* 0x000fc600078210ff */
[--C-:B------:R-:W-:Y:S01]  /*04b0*/  IMAD.X R11, R7, 0x1, ~R13.reuse, P0 ;  /* 0x00000001070b7824 */ /* 0x100fe200000e0e0d */
[----:B------:R-:W-:Y:S01]  /*04c0*/  LEA.HI.X R15, R14, R12, R13, 0x2, P1 ;  /* 0x0000000c0e0f7211 */ /* 0x000fe200008f140d */
[----:B------:R-:W-:-:S03]  /*04d0*/  IMAD.SHL.U32 R18, R10, 0x4, RZ ;  /* 0x000000040a127824 */ /* 0x000fc600078e00ff */
[----:B------:R-:W-:Y:S02]  /*04e0*/  SHF.L.U64.HI R17, R10, 0x2, R11 ;  /* 0x000000020a117819 */ /* 0x000fe4000001020b */
[----:B------:R-:W-:Y:S02]  /*04f0*/  ISETP.NE.U32.AND P0, PT, R18, RZ, PT ;  /* 0x000000ff1200720c */ /* 0x000fe40003f05070 */
[----:B------:R-:W-:Y:S02]  /*0500*/  IADD3 R11, P2, PT, R14, R5, RZ ;  /* 0x000000050e0b7210 */ /* 0x000fe40007f5e0ff */
[----:B------:R-:W-:-:S03]  /*0510*/  ISETP.NE.AND.EX P0, PT, R17, RZ, PT, P0 ;  /* 0x000000ff1100720c */ /* 0x000fc60003f05300 */
[----:B------:R-:W-:-:S10]  /*0520*/  IMAD.X R13, R13, 0x1, R4, P2 ;  /* 0x000000010d0d7824 */ /* 0x000fd400010e0604 */
[----:B------:R-:W-:Y:S05]  /*0530*/  @!P0 BRA `(.L_x_6) ;  /* 0x00000000003c8947 */ /* 0x000fea0003800000 */
[C---:B------:R-:W-:Y:S01]  /*0540*/  LEA R20, P0, R11.reuse, R0, 0x2 ;  /* 0x000000000b147211 */ /* 0x040fe200078010ff */
[----:B------:R-:W-:Y:S02]  /*0550*/  IMAD.MOV.U32 R9, RZ, RZ, RZ ;  /* 0x000000ffff097224 */ /* 0x000fe400078e00ff */
[----:B------:R-:W-:Y:S01]  /*0560*/  IMAD.MOV.U32 R14, RZ, RZ, RZ ;  /* 0x000000ffff0e7224 */ /* 0x000fe200078e00ff */
[----:B------:R-:W-:-:S09]  /*0570*/  LEA.HI.X R19, R11, R2, R13, 0x2, P0 ;  /* 0x000000020b137211 */ /* 0x000fd200000f140d */
.L_x_7:
[----:B------:R-:W-:-:S05]  /*0580*/  IADD3 R12, P0, PT, R9, R16, RZ ;  /* 0x00000010090c7210 */ /* 0x000fca0007f1e0ff */
[----:B--2---:R-:W-:-:S06]  /*0590*/  IMAD.X R13, R14, 0x1, R15, P0 ;  /* 0x000000010e0d7824 */ /* 0x004fcc00000e060f */
[----:B------:R-:W2:Y:S01]  /*05a0*/  LDG.E.U8 R13, desc[UR4][R12.64] ;  /* 0x000000040c0d7981 */ /* 0x000ea2000c1e1100 */
[----:B------:R-:W-:-:S05]  /*05b0*/  IADD3 R10, P0, PT, R9, R20, RZ ;  /* 0x00000014090a7210 */ /* 0x000fca0007f1e0ff */
[----:B------:R-:W-:Y:S01]  /*05c0*/  IMAD.X R11, R14, 0x1, R19, P0 ;  /* 0x000000010e0b7824 */ /* 0x000fe200000e0613 */
[----:B------:R-:W-:-:S05]  /*05d0*/  IADD3 R9, P0, PT, R9, 0x1, RZ ;  /* 0x0000000109097810 */ /* 0x000fca0007f1e0ff */
[----:B------:R-:W-:Y:S01]  /*05e0*/  IMAD.X R14, RZ, RZ, R14, P0 ;  /* 0x000000ffff0e7224 */ /* 0x000fe200000e060e */
[----:B------:R-:W-:-:S04]  /*05f0*/  ISETP.GE.U32.AND P0, PT, R9, R18, PT ;  /* 0x000000120900720c */ /* 0x000fc80003f06070 */
[----:B------:R-:W-:Y:S01]  /*0600*/  ISETP.GE.U32.AND.EX P0, PT, R14, R17, PT, P0 ;  /* 0x000000110e00720c */ /* 0x000fe20003f06100 */
[----:B--2---:R2:W-:-:S12]  /*0610*/  STG.E.U8 desc[UR4][R10.64], R13 ;  /* 0x0000000d0a007986 */ /* 0x0045d8000c101104 */
[----:B------:R-:W-:Y:S05]  /*0620*/  @!P0 BRA `(.L_x_7) ;  /* 0xfffffffc00d48947 */ /* 0x000fea000383ffff */
.L_x_6:
[----:B------:R-:W-:Y:S05]  /*0630*/  BSYNC.RECONVERGENT B0 ;  /* 0x0000000000007941 */ /* 0x000fea0003800200 */
.L_x_5:
[----:B------:R-:W-:Y:S05]  /*0640*/  @!P3 EXIT ;  /* 0x000000000000b94d */ /* 0x000fea0003800000 */
[C---:B------:R-:W-:Y:S02]  /*0650*/  IADD3 R9, P0, PT, -R5.reuse, R8, RZ ;  /* 0x0000000805097210 */ /* 0x040fe40007f1e1ff */
[----:B--2---:R-:W-:-:S03]  /*0660*/  LEA R13, P3, R5, R6, 0x2 ;  /* 0x00000006050d7211 */ /* 0x004fc600078610ff */
[--C-:B01----:R-:W-:Y:S01]  /*0670*/  IMAD.X R10, R7, 0x1, ~R4.reuse, P0 ;  /* 0x00000001070a7824 */ /* 0x103fe200000e0e04 */
[----:B------:R-:W-:Y:S01]  /*0680*/  LEA.HI.X R15, R5, R3, R4, 0x2, P3 ;  /* 0x00000003050f7211 */ /* 0x000fe200018f1404 */
[----:B------:R-:W-:-:S03]  /*0690*/  IMAD.SHL.U32 R19, R9, 0x4, RZ ;  /* 0x0000000409137824 */ /* 0x000fc600078e00ff */
[----:B------:R-:W-:Y:S02]  /*06a0*/  SHF.L.U64.HI R17, R9, 0x2, R10 ;  /* 0x0000000209117819 */ /* 0x000fe4000001020a */
[----:B------:R-:W-:Y:S02]  /*06b0*/  ISETP.NE.U32.AND P0, PT, R19, RZ, PT ;  /* 0x000000ff1300720c */ /* 0x000fe40003f05070 */
[----:B------:R-:W-:Y:S02]  /*06c0*/  IADD3 R9, P1, PT, R5, R8, RZ ;  /* 0x0000000805097210 */ /* 0x000fe40007f3e0ff */
[----:B------:R-:W-:Y:S02]  /*06d0*/  ISETP.NE.AND.EX P0, PT, R17, RZ, PT, P0 ;  /* 0x000000ff1100720c */ /* 0x000fe40003f05300 */
[----:B------:R-:W-:Y:S01]  /*06e0*/  LEA R11, P2, R9, R0, 0x2 ;  /* 0x00000000090b7211 */ /* 0x000fe200078410ff */
[----:B------:R-:W-:-:S05]  /*06f0*/  IMAD.X R7, R4, 0x1, R7, P1 ;  /* 0x0000000104077824 */ /* 0x000fca00008e0607 */
[----:B------:R-:W-:-:S05]  /*0700*/  LEA.HI.X R7, R9, R2, R7, 0x2, P2 ;  /* 0x0000000209077211 */ /* 0x000fca00010f1407 */
[----:B------:R-:W-:Y:S05]  /*0710*/  @!P0 EXIT ;  /* 0x000000000000894d */ /* 0x000fea0003800000 */
[----:B------:R-:W-:Y:S02]  /*0720*/  IMAD.MOV.U32 R0, RZ, RZ, RZ ;  /* 0x000000ffff007224 */ /* 0x000fe400078e00ff */
[----:B------:R-:W-:-:S07]  /*0730*/  IMAD.MOV.U32 R6, RZ, RZ, RZ ;  /* 0x000000ffff067224 */ /* 0x000fce00078e00ff */
.L_x_8:
[----:B------:R-:W-:-:S05]  /*0740*/  IADD3 R2, P0, PT, R0, R13, RZ ;  /* 0x0000000d00027210 */ /* 0x000fca0007f1e0ff */
[----:B0-----:R-:W-:-:S06]  /*0750*/  IMAD.X R3, R6, 0x1, R15, P0 ;  /* 0x0000000106037824 */ /* 0x001fcc00000e060f */
        /* <DEDUP_REMOVED lines=9> */
[----:B------:R-:W-:Y:S05]  /*07f0*/  EXIT ;  /* 0x000000000000794d */ /* 0x000fea0003800000 */
.L_x_9:
[----:B------:R-:W-:-:S00]  /*0800*/  BRA `(.L_x_9) ;  /* 0xfffffffc00fc7947 */ /* 0x000fc0000383ffff */
[----:B------:R-:W-:-:S00]  /*0810*/  NOP ;  /* 0x0000000000007918 */ /* 0x000fc00000000000 */
        /* <DEDUP_REMOVED lines=14> */
.L_x_27:


//--------------------- .text._Z22gpu_mergesort_tasksizePiS_mm --------------------------
	.section	.text._Z22gpu_mergesort_tasksizePiS_mm,"ax",@progbits
	.align	128
        .global         _Z22gpu_mergesort_tasksizePiS_mm
        .type           _Z22gpu_mergesort_tasksizePiS_mm,@function
        .size           _Z22gpu_mergesort_tasksizePiS_mm,(.L_x_28 - _Z22gpu_mergesort_tasksizePiS_mm)
        .other          _Z22gpu_mergesort_tasksizePiS_mm,@"STO_CUDA_ENTRY STV_DEFAULT"
_Z22gpu_mergesort_tasksizePiS_mm:
.text._Z22gpu_mergesort_tasksizePiS_mm:
        /* <DEDUP_REMOVED lines=13> */
[----:B------:R-:W-:Y:S01]  /*00d0*/  ISETP.NE.U32.AND P0, PT, R10, RZ, PT ;  /* 0x000000ff0a00720c */ /* 0x000fe20003f05070 */
[C---:B------:R-:W-:Y:S01]  /*00e0*/  IMAD.SHL.U32 R6, R2.reuse, 0x4, RZ ;  /* 0x0000000402067824 */ /* 0x040fe200078e00ff */
[----:B------:R-:W-:Y:S02]  /*00f0*/  SHF.L.U64.HI R0, R2, 0x2, R0 ;  /* 0x0000000202007819 */ /* 0x000fe40000010200 */
[----:B------:R-:W-:Y:S02]  /*0100*/  ISETP.NE.AND.EX P0, PT, R11, RZ, PT, P0 ;  /* 0x000000ff0b00720c */ /* 0x000fe40003f05300 */
[C---:B0-----:R-:W-:Y:S02]  /*0110*/  IADD3 R9, P1, PT, R6.reuse, UR4, RZ ;  /* 0x0000000406097c10 */ /* 0x041fe4000ff3e0ff */
[----:B------:R-:W-:Y:S02]  /*0120*/  IADD3 R6, P2, PT, R6, UR6, RZ ;  /* 0x0000000606067c10 */ /* 0x000fe4000ff5e0ff */
[----:B------:R-:W-:-:S02]  /*0130*/  IADD3.X R7, PT, PT, R0, UR5, RZ, P1, !PT ;  /* 0x0000000500077c10 */ /* 0x000fc40008ffe4ff */
[----:B------:R-:W-:-:S05]  /*0140*/  IADD3.X R0, PT, PT, R0, UR7, RZ, P2, !PT ;  /* 0x0000000700007c10 */ /* 0x000fca00097fe4ff */
[----:B------:R-:W-:Y:S05]  /*0150*/  @!P0 EXIT ;  /* 0x000000000000894d */ /* 0x000fea0003800000 */
[----:B------:R-:W-:-:S04]  /*0160*/  ISETP.NE.U32.AND P0, PT, R10, 0x1, PT ;  /* 0x000000010a00780c */ /* 0x000fc80003f05070 */
[----:B------:R-:W-:-:S13]  /*0170*/  ISETP.NE.AND.EX P0, PT, R11, RZ, PT, P0 ;  /* 0x000000ff0b00720c */ /* 0x000fda0003f05300 */
[----:B------:R-:W-:Y:S05]  /*0180*/  @!P0 EXIT ;  /* 0x000000000000894d */ /* 0x000fea0003800000 */
[----:B------:R-:W-:Y:S01]  /*0190*/  IMAD.MOV.U32 R14, RZ, RZ, R6 ;  /* 0x000000ffff0e7224 */ /* 0x000fe200078e0006 */
[----:B------:R-:W0:Y:S01]  /*01a0*/  LDCU.64 UR16, c[0x0][0x358] ;  /* 0x00006b00ff1077ac */ /* 0x000e220008000a00 */
[----:B------:R-:W-:Y:S02]  /*01b0*/  IMAD.MOV.U32 R12, RZ, RZ, R0 ;  /* 0x000000ffff0c7224 */ /* 0x000fe400078e0000 */
[----:B------:R-:W-:Y:S01]  /*01c0*/  IMAD.MOV.U32 R10, RZ, RZ, R9 ;  /* 0x000000ffff0a7224 */ /* 0x000fe200078e0009 */
[----:B------:R-:W-:Y:S01]  /*01d0*/  UMOV UR4, URZ ;  /* 0x000000ff00047c82 */ /* 0x000fe20008000000 */
[----:B------:R-:W-:Y:S01]  /*01e0*/  IMAD.MOV.U32 R8, RZ, RZ, R7 ;  /* 0x000000ffff087224 */ /* 0x000fe200078e0007 */
[----:B------:R-:W-:Y:S01]  /*01f0*/  UMOV UR10, 0x1 ;  /* 0x00000001000a7882 */ /* 0x000fe20000000000 */
[----:B------:R-:W-:-:S05]  /*0200*/  UMOV UR7, URZ ;  /* 0x000000ff00077c82 */ /* 0x000fca0008000000 */
.L_x_23:
[----:B------:R-:W-:Y:S02]  /*0210*/  UISETP.NE.U32.AND UP0, UPT, UR10, URZ, UPT ;  /* 0x000000ff0a00728c */ /* 0x000fe4000bf05070 */
[----:B------:R-:W-:Y:S02]  /*0220*/  USHF.L.U32 UR12, UR10, 0x1, URZ ;  /* 0x000000010a0c7899 */ /* 0x000fe400080006ff */
[----:B------:R-:W-:Y:S01]  /*0230*/  UISETP.NE.AND.EX UP0, UPT, UR7, URZ, UPT, UP0 ;  /* 0x000000ff0700728c */ /* 0x000fe2000bf05300 */
[----:B------:R-:W-:-:S08]  /*0240*/  UMOV UR11, UR4 ;  /* 0x00000004000b7c82 */ /* 0x000fd00008000000 */
[----:B01----:R-:W-:Y:S05]  /*0250*/  BRA.U !UP0, `(.L_x_10) ;  /* 0x00000009082c7547 */ /* 0x003fea000b800000 */
[----:B------:R-:W-:Y:S01]  /*0260*/  UMOV UR5, URZ ;  /* 0x000000ff00057c82 */ /* 0x000fe20008000000 */
[----:B------:R-:W-:-:S05]  /*0270*/  UMOV UR6, URZ ;  /* 0x000000ff00067c82 */ /* 0x000fca0008000000 */
.L_x_22:
[----:B01----:R-:W-:Y:S01]  /*0280*/  IMAD.U32 R3, RZ, RZ, UR5 ;  /* 0x00000005ff037e24 */ /* 0x003fe2000f8e00ff */
[----:B------:R-:W-:Y:S01]  /*0290*/  BSSY.RECONVERGENT B0, `(.L_x_11) ;  /* 0x0000037000007945 */ /* 0x000fe20003800200 */
[----:B------:R-:W-:Y:S01]  /*02a0*/  IMAD.U32 R5, RZ, RZ, UR5 ;  /* 0x00000005ff057e24 */ /* 0x000fe2000f8e00ff */
[----:B------:R-:W-:Y:S01]  /*02b0*/  CS2R R18, SRZ ;  /* 0x0000000000127805 */ /* 0x000fe2000001ff00 */
[----:B------:R-:W-:Y:S01]  /*02c0*/  IMAD.U32 R20, RZ, RZ, UR6 ;  /* 0x00000006ff147e24 */ /* 0x000fe2000f8e00ff */
[----:B------:R-:W-:Y:S01]  /*02d0*/  LEA R22, P0, R3, R10, 0x2 ;  /* 0x0000000a03167211 */ /* 0x000fe200078010ff */
[----:B------:R-:W-:Y:S02]  /*02e0*/  IMAD.U32 R11, RZ, RZ, UR10 ;  /* 0x0000000aff0b7e24 */ /* 0x000fe4000f8e00ff */
[----:B------:R-:W-:Y:S01]  /*02f0*/  IMAD.U32 R15, RZ, RZ, UR10 ;  /* 0x0000000aff0f7e24 */ /* 0x000fe2000f8e00ff */
[----:B------:R-:W-:Y:S01]  /*0300*/  LEA.HI.X R20, R5, R8, R20, 0x2, P0 ;  /* 0x0000000805147211 */ /* 0x000fe200000f1414 */
[----:B------:R-:W-:Y:S01]  /*0310*/  IMAD.U32 R2, RZ, RZ, UR7 ;  /* 0x00000007ff027e24 */ /* 0x000fe2000f8e00ff */
[----:B------:R-:W-:Y:S01]  /*0320*/  LEA R11, P0, R11, R22, 0x2 ;  /* 0x000000160b0b7211 */ /* 0x000fe200078010ff */
[----:B------:R-:W-:-:S02]  /*0330*/  IMAD.MOV.U32 R16, RZ, RZ, RZ ;  /* 0x000000ffff107224 */ /* 0x000fc400078e00ff */
[----:B------:R-:W-:Y:S01]  /*0340*/  IMAD.MOV.U32 R13, RZ, RZ, RZ ;  /* 0x000000ffff0d7224 */ /* 0x000fe200078e00ff */
[----:B------:R-:W-:-:S09]  /*0350*/  LEA.HI.X R15, R15, R20, R2, 0x2, P0 ;  /* 0x000000140f0f7211 */ /* 0x000fd200000f1402 */
.L_x_15:
[C---:B------:R-:W-:Y:S02]  /*0360*/  LEA R2, P0, R19.reuse, R22, 0x2 ;  /* 0x0000001613027211 */ /* 0x040fe400078010ff */
[C---:B------:R-:W-:Y:S02]  /*0370*/  LEA R4, P1, R16.reuse, R11, 0x2 ;  /* 0x0000000b10047211 */ /* 0x040fe400078210ff */
[----:B------:R-:W-:Y:S02]  /*0380*/  LEA.HI.X R3, R19, R20, R18, 0x2, P0 ;  /* 0x0000001413037211 */ /* 0x000fe400000f1412 */
[----:B------:R-:W-:-:S03]  /*0390*/  LEA.HI.X R5, R16, R15, R13, 0x2, P1 ;  /* 0x0000000f10057211 */ /* 0x000fc600008f140d */
[----:B0-----:R-:W2:Y:S04]  /*03a0*/  LDG.E R21, desc[UR16][R2.64] ;  /* 0x0000001002157981 */ /* 0x001ea8000c1e1900 */
[----:B------:R-:W2:Y:S01]  /*03b0*/  LDG.E R17, desc[UR16][R4.64] ;  /* 0x0000001004117981 */ /* 0x000ea2000c1e1900 */
[----:B------:R-:W-:Y:S01]  /*03c0*/  BSSY.RECONVERGENT B1, `(.L_x_12) ;  /* 0x000001c000017945 */ /* 0x000fe20003800200 */
[----:B--2---:R-:W-:-:S13]  /*03d0*/  ISETP.GE.AND P0, PT, R21, R17, PT ;  /* 0x000000111500720c */ /* 0x004fda0003f06270 */
[----:B------:R-:W-:Y:S05]  /*03e0*/  @P0 BRA `(.L_x_13) ;  /* 0x0000000000340947 */ /* 0x000fea0003800000 */
[----:B------:R-:W-:Y:S01]  /*03f0*/  IMAD.U32 R5, RZ, RZ, UR5 ;  /* 0x00000005ff057e24 */ /* 0x000fe2000f8e00ff */
[----:B------:R-:W-:Y:S01]  /*0400*/  IADD3 R3, P0, PT, R19, R16, RZ ;  /* 0x0000001013037210 */ /* 0x000fe20007f1e0ff */
[----:B------:R-:W-:Y:S02]  /*0410*/  IMAD.U32 R23, RZ, RZ, UR5 ;  /* 0x00000005ff177e24 */ /* 0x000fe4000f8e00ff */
[----:B------:R-:W-:Y:S01]  /*0420*/  IMAD.U32 R4, RZ, RZ, UR6 ;  /* 0x00000006ff047e24 */ /* 0x000fe2000f8e00ff */
[----:B------:R-:W-:Y:S01]  /*0430*/  LEA R5, P1, R5, R14, 0x2 ;  /* 0x0000000e05057211 */ /* 0x000fe200078210ff */
[----:B------:R-:W-:-:S03]  /*0440*/  IMAD.X R17, R18, 0x1, R13, P0 ;  /* 0x0000000112117824 */ /* 0x000fc600000e060d */
[----:B------:R-:W-:Y:S02]  /*0450*/  LEA.HI.X R4, R23, R12, R4, 0x2, P1 ;  /* 0x0000000c17047211 */ /* 0x000fe400008f1404 */
[----:B------:R-:W-:-:S04]  /*0460*/  LEA R2, P0, R3, R5, 0x2 ;  /* 0x0000000503027211 */ /* 0x000fc800078010ff */
[----:B------:R-:W-:Y:S02]  /*0470*/  LEA.HI.X R3, R3, R4, R17, 0x2, P0 ;  /* 0x0000000403037211 */ /* 0x000fe400000f1411 */
[----:B------:R-:W-:-:S03]  /*0480*/  IADD3 R19, P0, PT, R19, 0x1, RZ ;  /* 0x0000000113137810 */ /* 0x000fc60007f1e0ff */
[----:B------:R0:W-:Y:S02]  /*0490*/  STG.E desc[UR16][R2.64], R21 ;  /* 0x0000001502007986 */ /* 0x0001e4000c101910 */
[----:B------:R-:W-:Y:S01]  /*04a0*/  IMAD.X R18, RZ, RZ, R18, P0 ;  /* 0x000000ffff127224 */ /* 0x000fe200000e0612 */
[----:B------:R-:W-:Y:S07]  /*04b0*/  BRA `(.L_x_14) ;  /* 0x0000000000307947 */ /* 0x000fee0003800000 */
.L_x_13:
        /* <DEDUP_REMOVED lines=11> */
[----:B------:R-:W-:-:S08]  /*0570*/  IMAD.X R13, RZ, RZ, R13, P0 ;  /* 0x000000ffff0d7224 */ /* 0x000fd000000e060d */
.L_x_14:
[----:B------:R-:W-:Y:S05]  /*0580*/  BSYNC.RECONVERGENT B1 ;  /* 0x0000000000017941 */ /* 0x000fea0003800200 */
.L_x_12:
[----:B------:R-:W-:-:S04]  /*0590*/  ISETP.GT.U32.AND P0, PT, R19, R16, PT ;  /* 0x000000101300720c */ /* 0x000fc80003f04070 */
[----:B------:R-:W-:-:S04]  /*05a0*/  ISETP.GT.U32.AND.EX P0, PT, R18, R13, PT, P0 ;  /* 0x0000000d1200720c */ /* 0x000fc80003f04100 */
[----:B01----:R-:W-:Y:S02]  /*05b0*/  SEL R2, R19, R16, P0 ;  /* 0x0000001013027207 */ /* 0x003fe40000000000 */
[----:B------:R-:W-:Y:S02]  /*05c0*/  SEL R3, R18, R13, P0 ;  /* 0x0000000d12037207 */ /* 0x000fe40000000000 */
[----:B------:R-:W-:-:S04]  /*05d0*/  ISETP.GE.U32.AND P0, PT, R2, UR10, PT ;  /* 0x0000000a02007c0c */ /* 0x000fc8000bf06070 */
[----:B------:R-:W-:-:S13]  /*05e0*/  ISETP.GE.U32.AND.EX P0, PT, R3, UR7, PT, P0 ;  /* 0x0000000703007c0c */ /* 0x000fda000bf06100 */
[----:B------:R-:W-:Y:S05]  /*05f0*/  @!P0 BRA `(.L_x_15) ;  /* 0xfffffffc00588947 */ /* 0x000fea000383ffff */
[----:B------:R-:W-:Y:S05]  /*0600*/  BSYNC.RECONVERGENT B0 ;  /* 0x0000000000007941 */ /* 0x000fea0003800200 */
.L_x_11:
[----:B------:R-:W-:Y:S01]  /*0610*/  IMAD.U32 R3, RZ, RZ, UR7 ;  /* 0x00000007ff037e24 */ /* 0x000fe2000f8e00ff */
[----:B------:R-:W-:Y:S01]  /*0620*/  ISETP.LT.U32.AND P0, PT, R19, UR10, PT ;  /* 0x0000000a13007c0c */ /* 0x000fe2000bf01070 */
[----:B------:R-:W-:Y:S03]  /*0630*/  BSSY.RECONVERGENT B0, `(.L_x_16) ;  /* 0x000001d000007945 */ /* 0x000fe60003800200 */
[----:B------:R-:W-:-:S13]  /*0640*/  ISETP.GT.U32.AND.EX P0, PT, R3, R18, PT, P0 ;  /* 0x000000120300720c */ /* 0x000fda0003f04100 */
[----:B------:R-:W-:Y:S05]  /*0650*/  @!P0 BRA `(.L_x_17) ;  /* 0x0000000000688947 */ /* 0x000fea0003800000 */
[C---:B------:R-:W-:Y:S02]  /*0660*/  IADD3 R21, P0, PT, -R19.reuse, UR10, RZ ;  /* 0x0000000a13157c10 */ /* 0x040fe4000ff1e1ff */
[----:B------:R-:W-:Y:S02]  /*0670*/  IADD3 R25, P1, PT, R19, R16, RZ ;  /* 0x0000001013197210 */ /* 0x000fe40007f3e0ff */
[C---:B------:R-:W-:Y:S01]  /*0680*/  IADD3.X R2, PT, PT, ~R18.reuse, UR7, RZ, P0, !PT ;  /* 0x0000000712027c10 */ /* 0x040fe200087fe5ff */
[----:B------:R-:W-:Y:S01]  /*0690*/  IMAD.SHL.U32 R17, R21, 0x4, RZ ;  /* 0x0000000415117824 */ /* 0x000fe200078e00ff */
[----:B------:R-:W-:Y:S02]  /*06a0*/  LEA R22, P2, R19, R22, 0x2 ;  /* 0x0000001613167211 */ /* 0x000fe400078410ff */
[----:B------:R-:W-:Y:S01]  /*06b0*/  SHF.L.U64.HI R21, R21, 0x2, R2 ;  /* 0x0000000215157819 */ /* 0x000fe20000010202 */
[----:B------:R-:W-:Y:S01]  /*06c0*/  IMAD.X R2, R18, 0x1, R13, P1 ;  /* 0x0000000112027824 */ /* 0x000fe200008e060d */
[----:B------:R-:W-:-:S02]  /*06d0*/  ISETP.NE.U32.AND P0, PT, R17, RZ, PT ;  /* 0x000000ff1100720c */ /* 0x000fc40003f05070 */
[----:B------:R-:W-:Y:S02]  /*06e0*/  LEA.HI.X R19, R19, R20, R18, 0x2, P2 ;  /* 0x0000001413137211 */ /* 0x000fe400010f1412 */
[----:B------:R-:W-:-:S13]  /*06f0*/  ISETP.NE.AND.EX P0, PT, R21, RZ, PT, P0 ;  /* 0x000000ff1500720c */ /* 0x000fda0003f05300 */
[----:B------:R-:W-:Y:S05]  /*0700*/  @!P0 BRA `(.L_x_17) ;  /* 0x00000000003c8947 */ /* 0x000fea0003800000 */
[C---:B------:R-:W-:Y:S01]  /*0710*/  LEA R23, P0, R25.reuse, R5, 0x2 ;  /* 0x0000000519177211 */ /* 0x040fe200078010ff */
[----:B------:R-:W-:Y:S02]  /*0720*/  IMAD.MOV.U32 R18, RZ, RZ, RZ ;  /* 0x000000ffff127224 */ /* 0x000fe400078e00ff */
[----:B------:R-:W-:Y:S01]  /*0730*/  IMAD.MOV.U32 R20, RZ, RZ, RZ ;  /* 0x000000ffff147224 */ /* 0x000fe200078e00ff */
[----:B------:R-:W-:-:S09]  /*0740*/  LEA.HI.X R25, R25, R4, R2, 0x2, P0 ;  /* 0x0000000419197211 */ /* 0x000fd200000f1402 */
.L_x_18:
        /* <DEDUP_REMOVED lines=11> */
.L_x_17:
[----:B------:R-:W-:Y:S05]  /*0800*/  BSYNC.RECONVERGENT B0 ;  /* 0x0000000000007941 */ /* 0x000fea0003800200 */
.L_x_16:
[----:B------:R-:W-:Y:S01]  /*0810*/  IMAD.U32 R2, RZ, RZ, UR7 ;  /* 0x00000007ff027e24 */ /* 0x000fe2000f8e00ff */
[----:B------:R-:W-:Y:S01]  /*0820*/  ISETP.LT.U32.AND P0, PT, R16, UR10, PT ;  /* 0x0000000a10007c0c */ /* 0x000fe2000bf01070 */
[----:B------:R-:W-:Y:S03]  /*0830*/  BSSY.RECONVERGENT B0, `(.L_x_19) ;  /* 0x0000022000007945 */ /* 0x000fe60003800200 */
[----:B------:R-:W-:-:S13]  /*0840*/  ISETP.GT.U32.AND.EX P0, PT, R2, R13, PT, P0 ;  /* 0x0000000d0200720c */ /* 0x000fda0003f04100 */
[----:B------:R-:W-:Y:S05]  /*0850*/  @!P0 BRA `(.L_x_20) ;  /* 0x00000000007c8947 */ /* 0x000fea0003800000 */
[C---:B------:R-:W-:Y:S01]  /*0860*/  IADD3 R18, P0, PT, -R16.reuse, UR10, RZ ;  /* 0x0000000a10127c10 */ /* 0x040fe2000ff1e1ff */
[----:B------:R-:W-:Y:S01]  /*0870*/  IMAD.U32 R19, RZ, RZ, UR5 ;  /* 0x00000005ff137e24 */ /* 0x000fe2000f8e00ff */
[----:B------:R-:W-:Y:S01]  /*0880*/  IADD3 R2, P2, PT, R16, UR10, RZ ;  /* 0x0000000a10027c10 */ /* 0x000fe2000ff5e0ff */
[----:B------:R-:W-:Y:S01]  /*0890*/  IMAD.U32 R20, RZ, RZ, UR6 ;  /* 0x00000006ff147e24 */ /* 0x000fe2000f8e00ff */
[----:B0-----:R-:W-:Y:S01]  /*08a0*/  IADD3.X R3, PT, PT, ~R13, UR7, RZ, P0, !PT ;  /* 0x000000070d037c10 */ /* 0x001fe200087fe5ff */
[C---:B------:R-:W-:Y:S01]  /*08b0*/  IMAD.SHL.U32 R17, R18.reuse, 0x4, RZ ;  /* 0x0000000412117824 */ /* 0x040fe200078e00ff */
[----:B------:R-:W-:Y:S02]  /*08c0*/  LEA R19, P1, R19, R14, 0x2 ;  /* 0x0000000e13137211 */ /* 0x000fe400078210ff */
[----:B------:R-:W-:Y:S01]  /*08d0*/  SHF.L.U64.HI R18, R18, 0x2, R3 ;  /* 0x0000000212127819 */ /* 0x000fe20000010203 */
[----:B------:R-:W-:Y:S01]  /*08e0*/  IMAD.U32 R3, RZ, RZ, UR5 ;  /* 0x00000005ff037e24 */ /* 0x000fe2000f8e00ff */
[----:B------:R-:W-:-:S02]  /*08f0*/  ISETP.NE.U32.AND P0, PT, R17, RZ, PT ;  /* 0x000000ff1100720c */ /* 0x000fc40003f05070 */
[----:B------:R-:W-:Y:S02]  /*0900*/  LEA R11, P3, R16, R11, 0x2 ;  /* 0x0000000b100b7211 */ /* 0x000fe400078610ff */
[----:B------:R-:W-:Y:S02]  /*0910*/  ISETP.NE.AND.EX P0, PT, R18, RZ, PT, P0 ;  /* 0x000000ff1200720c */ /* 0x000fe40003f05300 */
[----:B------:R-:W-:Y:S02]  /*0920*/  LEA.HI.X R20, R3, R12, R20, 0x2, P1 ;  /* 0x0000000c03147211 */ /* 0x000fe400008f1414 */
[----:B------:R-:W-:Y:S02]  /*0930*/  LEA R19, P4, R2, R19, 0x2 ;  /* 0x0000001302137211 */ /* 0x000fe400078810ff */
[----:B------:R-:W-:Y:S02]  /*0940*/  IADD3.X R3, PT, PT, R13, UR7, RZ, P2, !PT ;  /* 0x000000070d037c10 */ /* 0x000fe400097fe4ff */
[----:B------:R-:W-:-:S02]  /*0950*/  LEA.HI.X R22, R16, R15, R13, 0x2, P3 ;  /* 0x0000000f10167211 */ /* 0x000fc400018f140d */
[----:B------:R-:W-:-:S03]  /*0960*/  LEA.HI.X R20, R2, R20, R3, 0x2, P4 ;  /* 0x0000001402147211 */ /* 0x000fc600020f1403 */
[----:B------:R-:W-:Y:S05]  /*0970*/  @!P0 BRA `(.L_x_20) ;  /* 0x0000000000348947 */ /* 0x000fea0003800000 */
[----:B------:R-:W-:Y:S02]  /*0980*/  IMAD.MOV.U32 R16, RZ, RZ, RZ ;  /* 0x000000ffff107224 */ /* 0x000fe400078e00ff */
[----:B------:R-:W-:-:S07]  /*0990*/  IMAD.MOV.U32 R13, RZ, RZ, RZ ;  /* 0x000000ffff0d7224 */ /* 0x000fce00078e00ff */
.L_x_21:
[----:B------:R-:W-:-:S05]  /*09a0*/  IADD3 R4, P0, PT, R16, R11, RZ ;  /* 0x0000000b10047210 */ /* 0x000fca0007f1e0ff */
[----:B-1----:R-:W-:-:S06]  /*09b0*/  IMAD.X R5, R13, 0x1, R22, P0 ;  /* 0x000000010d057824 */ /* 0x002fcc00000e0616 */
        /* <DEDUP_REMOVED lines=9> */
.L_x_20:
[----:B------:R-:W-:Y:S05]  /*0a50*/  BSYNC.RECONVERGENT B0 ;  /* 0x0000000000007941 */ /* 0x000fea0003800200 */
.L_x_19:
[----:B------:R-:W2:Y:S01]  /*0a60*/  LDCU.64 UR14, c[0x0][0x398] ;  /* 0x00007300ff0e77ac */ /* 0x000ea20008000a00 */
[----:B------:R-:W-:Y:S02]  /*0a70*/  ULOP3.LUT UR8, URZ, UR10, URZ, 0x33, !UPT ;  /* 0x0000000aff087292 */ /* 0x000fe4000f8e33ff */
[----:B------:R-:W-:Y:S02]  /*0a80*/  USHF.L.U64.HI UR13, UR10, 0x1, UR7 ;  /* 0x000000010a0d7899 */ /* 0x000fe40008010207 */
[----:B------:R-:W-:Y:S02]  /*0a90*/  UIADD3 UR5, UP0, UPT, UR5, UR12, URZ ;  /* 0x0000000c05057290 */ /* 0x000fe4000ff1e0ff */
[----:B------:R-:W-:Y:S02]  /*0aa0*/  ULOP3.LUT UR9, URZ, UR7, URZ, 0x33, !UPT ;  /* 0x00000007ff097292 */ /* 0x000fe4000f8e33ff */
[----:B------:R-:W-:Y:S02]  /*0ab0*/  UIADD3.X UR6, UPT, UPT, UR6, UR13, URZ, UP0, !UPT ;  /* 0x0000000d06067290 */ /* 0x000fe400087fe4ff */
[----:B--2---:R-:W-:-:S04]  /*0ac0*/  UIADD3 UR8, UP1, UPT, UR8, UR14, URZ ;  /* 0x0000000e08087290 */ /* 0x004fc8000ff3e0ff */
[----:B------:R-:W-:Y:S02]  /*0ad0*/  UIADD3.X UR9, UPT, UPT, UR9, UR15, URZ, UP1, !UPT ;  /* 0x0000000f09097290 */ /* 0x000fe40008ffe4ff */
[----:B------:R-:W-:-:S04]  /*0ae0*/  UISETP.GT.U32.AND UP0, UPT, UR5, UR8, UPT ;  /* 0x000000080500728c */ /* 0x000fc8000bf04070 */
[----:B------:R-:W-:-:S09]  /*0af0*/  UISETP.GT.U32.AND.EX UP0, UPT, UR6, UR9, UPT, UP0 ;  /* 0x000000090600728c */ /* 0x000fd2000bf04100 */
[----:B------:R-:W-:Y:S05]  /*0b00*/  BRA.U !UP0, `(.L_x_22) ;  /* 0xfffffff508dc7547 */ /* 0x000fea000b83ffff */
.L_x_10:
[----:B------:R-:W2:Y:S01]  /*0b10*/  LDCU.64 UR8, c[0x0][0x398] ;  /* 0x00007300ff0877ac */ /* 0x000ea20008000a00 */
[-C--:B------:R-:W-:Y:S02]  /*0b20*/  ISETP.NE.U32.AND P0, PT, R10, R9.reuse, PT ;  /* 0x000000090a00720c */ /* 0x080fe40003f05070 */
[----:B------:R-:W-:Y:S01]  /*0b30*/  ISETP.NE.U32.AND P1, PT, R14, R9, PT ;  /* 0x000000090e00720c */ /* 0x000fe20003f25070 */
[----:B------:R-:W-:Y:S01]  /*0b40*/  USHF.L.U64.HI UR7, UR10, 0x1, UR7 ;  /* 0x000000010a077899 */ /* 0x000fe20008010207 */
[-C--:B------:R-:W-:Y:S01]  /*0b50*/  ISETP.NE.AND.EX P0, PT, R8, R7.reuse, PT, P0 ;  /* 0x000000070800720c */ /* 0x080fe20003f05300 */
[----:B------:R-:W-:Y:S01]  /*0b60*/  UIADD3 UR4, UPT, UPT, UR4, 0x1, URZ ;  /* 0x0000000104047890 */ /* 0x000fe2000fffe0ff */
[----:B------:R-:W-:Y:S01]  /*0b70*/  ISETP.NE.AND.EX P1, PT, R12, R7, PT, P1 ;  /* 0x000000070c00720c */ /* 0x000fe20003f25310 */
[----:B------:R-:W-:Y:S01]  /*0b80*/  UMOV UR10, UR12 ;  /* 0x0000000c000a7c82 */ /* 0x000fe20008000000 */
[----:B------:R-:W-:Y:S02]  /*0b90*/  SEL R10, R6, R9, !P0 ;  /* 0x00000009060a7207 */ /* 0x000fe40004000000 */
[----:B------:R-:W-:-:S02]  /*0ba0*/  SEL R8, R0, R7, !P0 ;  /* 0x0000000700087207 */ /* 0x000fc40004000000 */
[----:B------:R-:W-:Y:S02]  /*0bb0*/  SEL R14, R6, R9, !P1 ;  /* 0x00000009060e7207 */ /* 0x000fe40004800000 */
[----:B------:R-:W-:Y:S01]  /*0bc0*/  SEL R12, R0, R7, !P1 ;  /* 0x00000007000c7207 */ /* 0x000fe20004800000 */
[----:B--2---:R-:W-:-:S04]  /*0bd0*/  UIADD3 UR5, UP0, UPT, UR8, -0x1, URZ ;  /* 0xffffffff08057890 */ /* 0x004fc8000ff1e0ff */
[----:B------:R-:W-:Y:S02]  /*0be0*/  UIADD3.X UR6, UPT, UPT, UR9, -0x1, URZ, UP0, !UPT ;  /* 0xffffffff09067890 */ /* 0x000fe400087fe4ff */
[----:B------:R-:W-:-:S04]  /*0bf0*/  UISETP.GT.U32.AND UP0, UPT, UR12, UR5, UPT ;  /* 0x000000050c00728c */ /* 0x000fc8000bf04070 */
[----:B------:R-:W-:-:S09]  /*0c00*/  UISETP.GT.U32.AND.EX UP0, UPT, UR7, UR6, UPT, UP0 ;  /* 0x000000060700728c */ /* 0x000fd2000bf04100 */
[----:B------:R-:W-:Y:S05]  /*0c10*/  BRA.U !UP0, `(.L_x_23) ;  /* 0xfffffff5087c7547 */ /* 0x000fea000b83ffff */
[----:B------:R-:W-:-:S04]  /*0c20*/  ULOP3.LUT UR5, UR11, 0x1, URZ, 0xc0, !UPT ;  /* 0x000000010b057892 */ /* 0x000fc8000f8ec0ff */
[----:B------:R-:W-:-:S06]  /*0c30*/  UISETP.NE.U32.AND UP0, UPT, UR5, 0x1, UPT ;  /* 0x000000010500788c */ /* 0x000fcc000bf05070 */
[----:B------:R-:W-:-:S13]  /*0c40*/  PLOP3.LUT P0, PT, PT, PT, UP0, 0x80, 0x8 ;  /* 0x000000000008781c */ /* 0x000fda0003f0f008 */
[----:B0-----:R-:W-:Y:S05]  /*0c50*/  @!P0 EXIT ;  /* 0x000000000000894d */ /* 0x001fea0003800000 */
[----:B------:R-:W-:Y:S02]  /*0c60*/  USHF.L.U32 UR7, UR8, 0x2, URZ ;  /* 0x0000000208077899 */ /* 0x000fe400080006ff */
[----:B------:R-:W-:-:S04]  /*0c70*/  USHF.L.U64.HI UR4, UR8, 0x2, UR9 ;  /* 0x0000000208047899 */ /* 0x000fc80008010209 */
[----:B------:R-:W-:-:S04]  /*0c80*/  ISETP.NE.U32.AND P0, PT, RZ, UR7, PT ;  /* 0x00000007ff007c0c */ /* 0x000fc8000bf05070 */
[----:B------:R-:W-:-:S13]  /*0c90*/  ISETP.NE.AND.EX P0, PT, RZ, UR4, PT, P0 ;  /* 0x00000004ff007c0c */ /* 0x000fda000bf05300 */
[----:B------:R-:W-:Y:S05]  /*0ca0*/  @!P0 EXIT ;  /* 0x000000000000894d */ /* 0x000fea0003800000 */
[----:B-1----:R-:W-:Y:S01]  /*0cb0*/  IMAD.U32 R2, RZ, RZ, UR4 ;  /* 0x00000004ff027e24 */ /* 0x002fe2000f8e00ff */
[----:B------:R-:W-:-:S04]  /*0cc0*/  ISETP.LT.U32.AND P0, PT, RZ, UR7, PT ;  /* 0x00000007ff007c0c */ /* 0x000fc8000bf01070 */
[----:B------:R-:W-:Y:S02]  /*0cd0*/  ISETP.GT.U32.AND.EX P0, PT, R2, RZ, PT, P0 ;  /* 0x000000ff0200720c */ /* 0x000fe40003f04100 */
[----:B------:R-:W-:-:S11]  /*0ce0*/  CS2R R2, SRZ ;  /* 0x0000000000027805 */ /* 0x000fd6000001ff00 */
[----:B------:R-:W-:-:S05]  /*0cf0*/  @!P0 IADD3 R4, P1, PT, R3, R6, RZ ;  /* 0x0000000603048210 */ /* 0x000fca0007f3e0ff */
[----:B------:R-:W-:-:S05]  /*0d00*/  @!P0 IMAD.X R5, R2, 0x1, R0, P1 ;  /* 0x0000000102058824 */ /* 0x000fca00008e0600 */
[----:B------:R0:W2:Y:S01]  /*0d10*/  @!P0 LDG.E.U8 R11, desc[UR16][R4.64] ;  /* 0x00000010040b8981 */ /* 0x0000a2000c1e1100 */
[----:B------:R-:W-:Y:S01]  /*0d20*/  IMAD.U32 R13, RZ, RZ, UR4 ;  /* 0x00000004ff0d7e24 */ /* 0x000fe2000f8e00ff */
[----:B0-----:R-:W-:Y:S01]  /*0d30*/  @!P0 IADD3 R4, P1, PT, R3, R9, RZ ;  /* 0x0000000903048210 */ /* 0x001fe20007f3e0ff */
[----:B------:R-:W-:-:S04]  /*0d40*/  @!P0 IMAD.MOV.U32 R3, RZ, RZ, 0x1 ;  /* 0x00000001ff038424 */ /* 0x000fc800078e00ff */
[----:B------:R-:W-:Y:S01]  /*0d50*/  @!P0 IMAD.X R5, R2, 0x1, R7, P1 ;  /* 0x0000000102058824 */ /* 0x000fe200008e0607 */
[C---:B------:R-:W-:Y:S01]  /*0d60*/  IADD3 R8, P3, PT, -R3.reuse, UR7, RZ ;  /* 0x0000000703087c10 */ /* 0x040fe2000ff7e1ff */
[----:B------:R-:W-:Y:S01]  /*0d70*/  @!P0 IMAD.MOV.U32 R2, RZ, RZ, RZ ;  /* 0x000000ffff028224 */ /* 0x000fe200078e00ff */
[----:B------:R-:W-:Y:S02]  /*0d80*/  ISETP.LT.U32.AND P1, PT, R3, UR7, PT ;  /* 0x0000000703007c0c */ /* 0x000fe4000bf21070 */
[----:B------:R-:W-:Y:S02]  /*0d90*/  ISETP.LE.U32.AND P2, PT, R8, 0x3, PT ;  /* 0x000000030800780c */ /* 0x000fe40003f43070 */
[----:B------:R-:W-:Y:S02]  /*0da0*/  ISETP.GT.U32.AND.EX P1, PT, R13, R2, PT, P1 ;  /* 0x000000020d00720c */ /* 0x000fe40003f24110 */
[----:B------:R-:W-:-:S04]  /*0db0*/  IADD3.X R8, PT, PT, ~R2, UR4, RZ, P3, !PT ;  /* 0x0000000402087c10 */ /* 0x000fc80009ffe5ff */
[----:B------:R-:W-:Y:S01]  /*0dc0*/  ISETP.LE.U32.OR.EX P1, PT, R8, RZ, !P1, P2 ;  /* 0x000000ff0800720c */ /* 0x000fe20004f23520 */
[----:B--2---:R0:W-:-:S12]  /*0dd0*/  @!P0 STG.E.U8 desc[UR16][R4.64], R11 ;  /* 0x0000000b04008986 */ /* 0x0041d8000c101110 */
[----:B------:R-:W-:Y:S05]  /*0de0*/  @P1 BRA `(.L_x_24) ;  /* 0x0000000000501947 */ /* 0x000fea0003800000 */
[----:B------:R-:W-:Y:S01]  /*0df0*/  UIADD3 UR5, UP0, UPT, UR7, -0x3, URZ ;  /* 0xfffffffd07057890 */ /* 0x000fe2000ff1e0ff */
[----:B------:R-:W-:-:S03]  /*0e00*/  PLOP3.LUT P0, PT, PT, PT, PT, 0x8, 0x80 ;  /* 0x000000000080781c */ /* 0x000fc60003f0e170 */
[----:B------:R-:W-:-:S12]  /*0e10*/  UIADD3.X UR6, UPT, UPT, UR4, -0x1, URZ, UP0, !UPT ;  /* 0xffffffff04067890 */ /* 0x000fd800087fe4ff */
.L_x_25:
[----:B0-----:R-:W-:-:S05]  /*0e20*/  IADD3 R4, P1, PT, R3, R6, RZ ;  /* 0x0000000603047210 */ /* 0x001fca0007f3e0ff */
[----:B------:R-:W-:-:S05]  /*0e30*/  IMAD.X R5, R2, 0x1, R0, P1 ;  /* 0x0000000102057824 */ /* 0x000fca00008e0600 */
[----:B-1----:R-:W2:Y:S01]  /*0e40*/  LDG.E.U8 R13, desc[UR16][R4.64] ;  /* 0x00000010040d7981 */ /* 0x002ea2000c1e1100 */
[----:B------:R-:W-:-:S05]  /*0e50*/  IADD3 R10, P1, PT, R3, R9, RZ ;  /* 0x00000009030a7210 */ /* 0x000fca0007f3e0ff */
[----:B------:R-:W-:-:S05]  /*0e60*/  IMAD.X R11, R2, 0x1, R7, P1 ;  /* 0x00000001020b7824 */ /* 0x000fca00008e0607 */
[----:B--2---:R1:W-:Y:S04]  /*0e70*/  STG.E.U8 desc[UR16][R10.64], R13 ;  /* 0x0000000d0a007986 */ /* 0x0043e8000c101110 */
[----:B------:R-:W2:Y:S04]  /*0e80*/  LDG.E.U8 R15, desc[UR16][R4.64+0x1] ;  /* 0x00000110040f7981 */ /* 0x000ea8000c1e1100 */
[----:B--2---:R1:W-:Y:S04]  /*0e90*/  STG.E.U8 desc[UR16][R10.64+0x1], R15 ;  /* 0x0000010f0a007986 */ /* 0x0043e8000c101110 */
[----:B------:R-:W2:Y:S01]  /*0ea0*/  LDG.E.U8 R17, desc[UR16][R4.64+0x2] ;  /* 0x0000021004117981 */ /* 0x000ea2000c1e1100 */
[----:B------:R-:W-:-:S03]  /*0eb0*/  IADD3 R3, P2, PT, R3, 0x4, RZ ;  /* 0x0000000403037810 */ /* 0x000fc60007f5e0ff */
[----:B--2---:R1:W-:Y:S04]  /*0ec0*/  STG.E.U8 desc[UR16][R10.64+0x2], R17 ;  /* 0x000002110a007986 */ /* 0x0043e8000c101110 */
[----:B------:R-:W2:Y:S01]  /*0ed0*/  LDG.E.U8 R19, desc[UR16][R4.64+0x3] ;  /* 0x0000031004137981 */ /* 0x000ea2000c1e1100 */
[----:B------:R-:W-:Y:S01]  /*0ee0*/  IMAD.X R2, RZ, RZ, R2, P2 ;  /* 0x000000ffff027224 */ /* 0x000fe200010e0602 */
[----:B------:R-:W-:-:S04]  /*0ef0*/  ISETP.GE.U32.AND P1, PT, R3, UR5, PT ;  /* 0x0000000503007c0c */ /* 0x000fc8000bf26070 */
[----:B------:R-:W-:Y:S01]  /*0f00*/  ISETP.GE.U32.AND.EX P1, PT, R2, UR6, PT, P1 ;  /* 0x0000000602007c0c */ /* 0x000fe2000bf26110 */
[----:B--2---:R1:W-:-:S12]  /*0f10*/  STG.E.U8 desc[UR16][R10.64+0x3], R19 ;  /* 0x000003130a007986 */ /* 0x0043d8000c101110 */
[----:B------:R-:W-:Y:S05]  /*0f20*/  @!P1 BRA `(.L_x_25) ;  /* 0xfffffffc00bc9947 */ /* 0x000fea000383ffff */
.L_x_24:
[----:B0-----:R-:W-:Y:S01]  /*0f30*/  IMAD.U32 R5, RZ, RZ, UR4 ;  /* 0x00000004ff057e24 */ /* 0x001fe2000f8e00ff */
[C---:B------:R-:W-:Y:S02]  /*0f40*/  ISETP.LT.U32.AND P1, PT, R3.reuse, UR7, PT ;  /* 0x0000000703007c0c */ /* 0x040fe4000bf21070 */
[----:B------:R-:W-:Y:S02]  /*0f50*/  IADD3 R4, P3, PT, -R3, UR7, RZ ;  /* 0x0000000703047c10 */ /* 0x000fe4000ff7e1ff */
[----:B------:R-:W-:Y:S02]  /*0f60*/  ISETP.GT.U32.AND.EX P2, PT, R5, R2, PT, P1 ;  /* 0x000000020500720c */ /* 0x000fe40003f44110 */
[----:B------:R-:W-:Y:S02]  /*0f70*/  ISETP.LE.U32.AND P1, PT, R4, 0x1, PT ;  /* 0x000000010400780c */ /* 0x000fe40003f23070 */
[----:B------:R-:W-:-:S04]  /*0f80*/  IADD3.X R4, PT, PT, ~R2, UR4, RZ, P3, !PT ;  /* 0x0000000402047c10 */ /* 0x000fc80009ffe5ff */
[----:B------:R-:W-:-:S13]  /*0f90*/  ISETP.LE.U32.OR.EX P1, PT, R4, RZ, !P2, P1 ;  /* 0x000000ff0400720c */ /* 0x000fda0005723510 */
[----:B------:R-:W-:-:S05]  /*0fa0*/  @!P1 IADD3 R4, P2, PT, R3, R6, RZ ;  /* 0x0000000603049210 */ /* 0x000fca0007f5e0ff */
[----:B------:R-:W-:-:S05]  /*0fb0*/  @!P1 IMAD.X R5, R2, 0x1, R0, P2 ;  /* 0x0000000102059824 */ /* 0x000fca00010e0600 */
[----:B-1----:R-:W2:Y:S01]  /*0fc0*/  @!P1 LDG.E.U8 R13, desc[UR16][R4.64] ;  /* 0x00000010040d9981 */ /* 0x002ea2000c1e1100 */
[----:B------:R-:W-:-:S05]  /*0fd0*/  @!P1 IADD3 R10, P2, PT, R3, R9, RZ ;  /* 0x00000009030a9210 */ /* 0x000fca0007f5e0ff */
[----:B------:R-:W-:Y:S01]  /*0fe0*/  @!P1 IMAD.X R11, R2, 0x1, R7, P2 ;  /* 0x00000001020b9824 */ /* 0x000fe200010e0607 */
[----:B------:R-:W-:Y:S02]  /*0ff0*/  @!P1 IADD3 R3, P2, PT, R3, 0x2, RZ ;  /* 0x0000000203039810 */ /* 0x000fe40007f5e0ff */
[----:B------:R-:W-:-:S03]  /*1000*/  @!P1 PLOP3.LUT P0, PT, PT, PT, PT, 0x8, 0x80 ;  /* 0x000000000080981c */ /* 0x000fc60003f0e170 */
[----:B------:R-:W-:Y:S01]  /*1010*/  @!P1 IMAD.X R2, RZ, RZ, R2, P2 ;  /* 0x000000ffff029224 */ /* 0x000fe200010e0602 */
[----:B------:R-:W-:Y:S01]  /*1020*/  ISETP.LT.U32.AND P2, PT, R3, UR7, PT ;  /* 0x0000000703007c0c */ /* 0x000fe2000bf41070 */
[----:B--2---:R0:W-:Y:S04]  /*1030*/  @!P1 STG.E.U8 desc[UR16][R10.64], R13 ;  /* 0x0000000d0a009986 */ /* 0x0041e8000c101110 */
[----:B------:R-:W2:Y:S01]  /*1040*/  @!P1 LDG.E.U8 R15, desc[UR16][R4.64+0x1] ;  /* 0x00000110040f9981 */ /* 0x000ea2000c1e1100 */
[----:B------:R-:W-:-:S03]  /*1050*/  ISETP.LT.U32.OR.EX P0, PT, R2, UR4, P0, P2 ;  /* 0x0000000402007c0c */ /* 0x000fc60008701520 */
[----:B--2---:R0:W-:Y:S10]  /*1060*/  @!P1 STG.E.U8 desc[UR16][R10.64+0x1], R15 ;  /* 0x0000010f0a009986 */ /* 0x0041f4000c101110 */
[----:B------:R-:W-:Y:S05]  /*1070*/  @!P0 EXIT ;  /* 0x000000000000894d */ /* 0x000fea0003800000 */
[----:B------:R-:W-:-:S05]  /*1080*/  IADD3 R4, P0, PT, R3, R6, RZ ;  /* 0x0000000603047210 */ /* 0x000fca0007f1e0ff */
[----:B------:R-:W-:-:S06]  /*1090*/  IMAD.X R5, R2, 0x1, R0, P0 ;  /* 0x0000000102057824 */ /* 0x000fcc00000e0600 */
[----:B------:R-:W2:Y:S01]  /*10a0*/  LDG.E.U8 R5, desc[UR16][R4.64] ;  /* 0x0000001004057981 */ /* 0x000ea2000c1e1100 */
[----:B------:R-:W-:-:S05]  /*10b0*/  IADD3 R6, P0, PT, R3, R9, RZ ;  /* 0x0000000903067210 */ /* 0x000fca0007f1e0ff */
[----:B------:R-:W-:-:S05]  /*10c0*/  IMAD.X R7, R2, 0x1, R7, P0 ;  /* 0x0000000102077824 */ /* 0x000fca00000e0607 */
[----:B--2---:R-:W-:Y:S01]  /*10d0*/  STG.E.U8 desc[UR16][R6.64], R5 ;  /* 0x0000000506007986 */ /* 0x004fe2000c101110 */
[----:B------:R-:W-:Y:S05]  /*10e0*/  EXIT ;  /* 0x000000000000794d */ /* 0x000fea0003800000 */
.L_x_26:
        /* <DEDUP_REMOVED lines=9> */
.L_x_28:


//--------------------- .nv.shared.reserved.0     --------------------------
	.section	.nv.shared.reserved.0,"aw",@nobits
	.weak		__nv_reservedSMEM_offset_0_alias
	.size		__nv_reservedSMEM_offset_0_alias, 0, 64
	.other		__nv_reservedSMEM_offset_0_alias,@"STO_CUDA_RESERVED_SHARED STV_DEFAULT"
__nv_reservedSMEM_offset_0_alias:
	.zero		0
	.zero		64


//--------------------- .nv.constant0._Z13gpu_mergesortPiS_mm --------------------------
	.section	.nv.constant0._Z13gpu_mergesortPiS_mm,"a",@progbits
	.sectionflags	@""
	.align	4
.nv.constant0._Z13gpu_mergesortPiS_mm:
	.zero		928


//--------------------- .nv.constant0._Z22gpu_mergesort_tasksizePiS_mm --------------------------
	.section	.nv.constant0._Z22gpu_mergesort_tasksizePiS_mm,"a",@progbits
	.sectionflags	@""
	.align	4
.nv.constant0._Z22gpu_mergesort_tasksizePiS_mm:
	.zero		928


//--------------------- SYMBOLS --------------------------

	.type		.nv.reservedSmem.offset0,@object
	.size		.nv.reservedSmem.offset0,0x4
